def attn_fwd(
    Q,
    K,
    V,
    Out,
    Lse,
    sm_scale,
    stride_qz,
    stride_qh,
    stride_qm,
    stride_qk,
    stride_kz,
    stride_kh,
    stride_kn,
    stride_kk,
    stride_vz,
    stride_vh,
    stride_vn,
    stride_vk,
    stride_oz,
    stride_oh,
    stride_om,
    stride_ok,
    seqlen_q,
    seqlen_k,
    BLOCK_M: tl.constexpr,
    BLOCK_N: tl.constexpr,
    HEAD_DIM: tl.constexpr,
    CAUSAL: tl.constexpr,
):
    start_m = tl.program_id(0)
    off_hz = tl.program_id(1)
    q_off = off_hz * stride_qh
    k_off = off_hz * stride_kh
    v_off = off_hz * stride_vh
    offs_m = start_m * BLOCK_M + tl.arange(0, BLOCK_M)
    offs_d = tl.arange(0, HEAD_DIM)
    offs_n = tl.arange(0, BLOCK_N)
    q_ptrs = Q + q_off + offs_m[:, None] * stride_qm + offs_d[None, :] * stride_qk
    k_ptrs = K + k_off + offs_d[:, None] * stride_kk + offs_n[None, :] * stride_kn
    v_ptrs = V + v_off + offs_n[:, None] * stride_vn + offs_d[None, :] * stride_vk
    m_i = tl.full([BLOCK_M], float("-inf"), dtype=tl.float32)
    l_i = tl.zeros([BLOCK_M], dtype=tl.float32) + 1.0
    acc = tl.zeros([BLOCK_M, HEAD_DIM], dtype=tl.float32)
    q = tl.load(q_ptrs)
    acc, l_i, m_i = _attn_fwd_inner(
        acc,
        l_i,
        m_i,
        q,
        k_ptrs,
        v_ptrs,
        sm_scale,
        stride_kn,
        stride_vn,
        start_m,
        seqlen_k,
        BLOCK_M,
        BLOCK_N,
        HEAD_DIM,
        CAUSAL,
    )
    acc = acc / l_i[:, None]
    lse = m_i + tl.math.log2(l_i) / 1.4426950408889634
    o_ptrs = (
        Out
        + off_hz * stride_oh
        + offs_m[:, None] * stride_om
        + offs_d[None, :] * stride_ok
    )
    tl.store(o_ptrs, acc.to(Out.dtype.element_ty))
    tl.store(Lse + off_hz * seqlen_q + offs_m, lse)

# config = {"BLOCK_M": 64, "BLOCK_N": 64, "HEAD_DIM": 256, "arch": "sm_100", "causal": false, "dtype": "fp8e4m3", "num_stages": 4, "num_warps": 8}
# arch = sm_100


// ===== COMPILED SASS (sm_100a) =====

	.target	sm_100a

	.elftype	@"ET_EXEC"


//--------------------- .note.nv.tkinfo           --------------------------
	.section	.note.nv.tkinfo,"",@"SHT_NOTE"
	.sectionflags	@"SHF_NOTE_NV_TKINFO"
	.tkinfo
        /*0018*/ 	.word	0x00000081
        /*0030*/ 	.string	""
        /*0030*/ 	.string	"ptxas-blackwell"
        /*0030*/ 	.string	"Cuda compilation tools, release 12.9, V12.9.86"
        /*0030*/ 	.string	"Build cuda_12.9.r12.9/compiler.36037853_0"
        /*0030*/ 	.string	"-v  -suppress-debug-info  -lineinfo  -arch sm_100a "



//--------------------- .note.nv.cuver            --------------------------
	.section	.note.nv.cuver,"",@"SHT_NOTE"
	.sectionflags	@"SHF_NOTE_NV_CUVER"
        /*0018*/ 	.short	0x0001
        /*001a*/ 	.short	0x0064
        /*001c*/ 	.short	0x0001
        /*001e*/ 	.short	0x0000
        /*0020*/ 	.short	0x0001
        /*0022*/ 	.short	0x0000


//--------------------- .nv.info                  --------------------------
	.section	.nv.info,"",@"SHT_CUDA_INFO"
	.align	4


	//----- nvinfo : EIATTR_REGCOUNT
	.align		4
        /*0000*/ 	.byte	0x04, 0x2f
        /*0002*/ 	.short	(.L_5 - .L_4)
	.align		4
.L_4:
        /*0004*/ 	.word	index@(attn_fwd)
        /*0008*/ 	.word	0x000000ff


	//----- nvinfo : EIATTR_FRAME_SIZE
	.align		4
.L_5:
        /*000c*/ 	.byte	0x04, 0x11
        /*000e*/ 	.short	(.L_7 - .L_6)
	.align		4
.L_6:
        /*0010*/ 	.word	index@($__internal_2_$__cuda_sm10x_tcgen05_guardrail_trap_unallocated_columns_being_dealloced)
        /*0014*/ 	.word	0x00000178


	//----- nvinfo : EIATTR_FRAME_SIZE
	.align		4
.L_7:
        /*0018*/ 	.byte	0x04, 0x11
        /*001a*/ 	.short	(.L_9 - .L_8)
	.align		4
.L_8:
        /*001c*/ 	.word	index@($__internal_1_$__cuda_sm10x_tcgen05_guardrail_trap_phase_invalid_during_alloc)
        /*0020*/ 	.word	0x00000178


	//----- nvinfo : EIATTR_FRAME_SIZE
	.align		4
.L_9:
        /*0024*/ 	.byte	0x04, 0x11
        /*0026*/ 	.short	(.L_11 - .L_10)
	.align		4
.L_10:
        /*0028*/ 	.word	index@($__internal_0_$__cuda_sm10x_tcgen05_guardrail_trap_col_being_dealloced_not_returned_by_alloc)
        /*002c*/ 	.word	0x00000178


	//----- nvinfo : EIATTR_FRAME_SIZE
	.align		4
.L_11:
        /*0030*/ 	.byte	0x04, 0x11
        /*0032*/ 	.short	(.L_13 - .L_12)
	.align		4
.L_12:
        /*0034*/ 	.word	index@(attn_fwd)
        /*0038*/ 	.word	0x00000178


	//----- nvinfo : EIATTR_MIN_STACK_SIZE
	.align		4
.L_13:
        /*003c*/ 	.byte	0x04, 0x12
        /*003e*/ 	.short	(.L_15 - .L_14)
	.align		4
.L_14:
        /*0040*/ 	.word	index@(attn_fwd)
        /*0044*/ 	.word	0x00000178
.L_15:


//--------------------- .nv.info.attn_fwd         --------------------------
	.section	.nv.info.attn_fwd,"",@"SHT_CUDA_INFO"
	.sectionflags	@""
	.align	4


	//----- nvinfo : EIATTR_CUDA_API_VERSION
	.align		4
        /*0000*/ 	.byte	0x04, 0x37
        /*0002*/ 	.short	(.L_17 - .L_16)
.L_16:
        /*0004*/ 	.word	0x00000081


	//----- nvinfo : EIATTR_KPARAM_INFO
	.align		4
.L_17:
        /*0008*/ 	.byte	0x04, 0x17
        /*000a*/ 	.short	(.L_19 - .L_18)
.L_18:
        /*000c*/ 	.word	0x00000000
        /*0010*/ 	.short	0x0019
        /*0012*/ 	.short	0x0080
        /*0014*/ 	.byte	0x00, 0xf4, 0x21, 0x00


	//----- nvinfo : EIATTR_KPARAM_INFO
	.align		4
.L_19:
        /*0018*/ 	.byte	0x04, 0x17
        /*001a*/ 	.short	(.L_21 - .L_20)
.L_20:
        /*001c*/ 	.word	0x00000000
        /*0020*/ 	.short	0x0018
        /*0022*/ 	.short	0x0078
        /*0024*/ 	.byte	0x00, 0xf4, 0x21, 0x00


	//----- nvinfo : EIATTR_KPARAM_INFO
	.align		4
.L_21:
        /*0028*/ 	.byte	0x04, 0x17
        /*002a*/ 	.short	(.L_23 - .L_22)
.L_22:
        /*002c*/ 	.word	0x00000000
        /*0030*/ 	.short	0x0017
        /*0032*/ 	.short	0x0070
        /*0034*/ 	.byte	0x00, 0xf0, 0x11, 0x00


	//----- nvinfo : EIATTR_KPARAM_INFO
	.align		4
.L_23:
        /*0038*/ 	.byte	0x04, 0x17
        /*003a*/ 	.short	(.L_25 - .L_24)
.L_24:
        /*003c*/ 	.word	0x00000000
        /*0040*/ 	.short	0x0016
        /*0042*/ 	.short	0x006c
        /*0044*/ 	.byte	0x00, 0xf0, 0x11, 0x00


	//----- nvinfo : EIATTR_KPARAM_INFO
	.align		4
.L_25:
        /*0048*/ 	.byte	0x04, 0x17
        /*004a*/ 	.short	(.L_27 - .L_26)
.L_26:
        /*004c*/ 	.word	0x00000000
        /*0050*/ 	.short	0x0015
        /*0052*/ 	.short	0x0068
        /*0054*/ 	.byte	0x00, 0xf0, 0x11, 0x00


	//----- nvinfo : EIATTR_KPARAM_INFO
	.align		4
.L_27:
        /*0058*/ 	.byte	0x04, 0x17
        /*005a*/ 	.short	(.L_29 - .L_28)
.L_28:
        /*005c*/ 	.word	0x00000000
        /*0060*/ 	.short	0x0014
        /*0062*/ 	.short	0x0064
        /*0064*/ 	.byte	0x00, 0xf0, 0x11, 0x00


	//----- nvinfo : EIATTR_KPARAM_INFO
	.align		4
.L_29:
        /*0068*/ 	.byte	0x04, 0x17
        /*006a*/ 	.short	(.L_31 - .L_30)
.L_30:
        /*006c*/ 	.word	0x00000000
        /*0070*/ 	.short	0x0013
        /*0072*/ 	.short	0x0060
        /*0074*/ 	.byte	0x00, 0xf0, 0x11, 0x00


	//----- nvinfo : EIATTR_KPARAM_INFO
	.align		4
.L_31:
        /*0078*/ 	.byte	0x04, 0x17
        /*007a*/ 	.short	(.L_33 - .L_32)
.L_32:
        /*007c*/ 	.word	0x00000000
        /*0080*/ 	.short	0x0012
        /*0082*/ 	.short	0x005c
        /*0084*/ 	.byte	0x00, 0xf0, 0x11, 0x00


	//----- nvinfo : EIATTR_KPARAM_INFO
	.align		4
.L_33:
        /*0088*/ 	.byte	0x04, 0x17
        /*008a*/ 	.short	(.L_35 - .L_34)
.L_34:
        /*008c*/ 	.word	0x00000000
        /*0090*/ 	.short	0x0011
        /*0092*/ 	.short	0x0058
        /*0094*/ 	.byte	0x00, 0xf0, 0x11, 0x00


	//----- nvinfo : EIATTR_KPARAM_INFO
	.align		4
.L_35:
        /*0098*/ 	.byte	0x04, 0x17
        /*009a*/ 	.short	(.L_37 - .L_36)
.L_36:
        /*009c*/ 	.word	0x00000000
        /*00a0*/ 	.short	0x0010
        /*00a2*/ 	.short	0x0054
        /*00a4*/ 	.byte	0x00, 0xf0, 0x11, 0x00


	//----- nvinfo : EIATTR_KPARAM_INFO
	.align		4
.L_37:
        /*00a8*/ 	.byte	0x04, 0x17
        /*00aa*/ 	.short	(.L_39 - .L_38)
.L_38:
        /*00ac*/ 	.word	0x00000000
        /*00b0*/ 	.short	0x000f
        /*00b2*/ 	.short	0x0050
        /*00b4*/ 	.byte	0x00, 0xf0, 0x11, 0x00


	//----- nvinfo : EIATTR_KPARAM_INFO
	.align		4
.L_39:
        /*00b8*/ 	.byte	0x04, 0x17
        /*00ba*/ 	.short	(.L_41 - .L_40)
.L_40:
        /*00bc*/ 	.word	0x00000000
        /*00c0*/ 	.short	0x000e
        /*00c2*/ 	.short	0x004c
        /*00c4*/ 	.byte	0x00, 0xf0, 0x11, 0x00


	//----- nvinfo : EIATTR_KPARAM_INFO
	.align		4
.L_41:
        /*00c8*/ 	.byte	0x04, 0x17
        /*00ca*/ 	.short	(.L_43 - .L_42)
.L_42:
        /*00cc*/ 	.word	0x00000000
        /*00d0*/ 	.short	0x000d
        /*00d2*/ 	.short	0x0048
        /*00d4*/ 	.byte	0x00, 0xf0, 0x11, 0x00


	//----- nvinfo : EIATTR_KPARAM_INFO
	.align		4
.L_43:
        /*00d8*/ 	.byte	0x04, 0x17
        /*00da*/ 	.short	(.L_45 - .L_44)
.L_44:
        /*00dc*/ 	.word	0x00000000
        /*00e0*/ 	.short	0x000c
        /*00e2*/ 	.short	0x0044
        /*00e4*/ 	.byte	0x00, 0xf0, 0x11, 0x00


	//----- nvinfo : EIATTR_KPARAM_INFO
	.align		4
.L_45:
        /*00e8*/ 	.byte	0x04, 0x17
        /*00ea*/ 	.short	(.L_47 - .L_46)
.L_46:
        /*00ec*/ 	.word	0x00000000
        /*00f0*/ 	.short	0x000b
        /*00f2*/ 	.short	0x0040
        /*00f4*/ 	.byte	0x00, 0xf0, 0x11, 0x00


	//----- nvinfo : EIATTR_KPARAM_INFO
	.align		4
.L_47:
        /*00f8*/ 	.byte	0x04, 0x17
        /*00fa*/ 	.short	(.L_49 - .L_48)
.L_48:
        /*00fc*/ 	.word	0x00000000
        /*0100*/ 	.short	0x000a
        /*0102*/ 	.short	0x003c
        /*0104*/ 	.byte	0x00, 0xf0, 0x11, 0x00


	//----- nvinfo : EIATTR_KPARAM_INFO
	.align		4
.L_49:
        /*0108*/ 	.byte	0x04, 0x17
        /*010a*/ 	.short	(.L_51 - .L_50)
.L_50:
        /*010c*/ 	.word	0x00000000
        /*0110*/ 	.short	0x0009
        /*0112*/ 	.short	0x0038
        /*0114*/ 	.byte	0x00, 0xf0, 0x11, 0x00


	//----- nvinfo : EIATTR_KPARAM_INFO
	.align		4
.L_51:
        /*0118*/ 	.byte	0x04, 0x17
        /*011a*/ 	.short	(.L_53 - .L_52)
.L_52:
        /*011c*/ 	.word	0x00000000
        /*0120*/ 	.short	0x0008
        /*0122*/ 	.short	0x0034
        /*0124*/ 	.byte	0x00, 0xf0, 0x11, 0x00


	//----- nvinfo : EIATTR_KPARAM_INFO
	.align		4
.L_53:
        /*0128*/ 	.byte	0x04, 0x17
        /*012a*/ 	.short	(.L_55 - .L_54)
.L_54:
        /*012c*/ 	.word	0x00000000
        /*0130*/ 	.short	0x0007
        /*0132*/ 	.short	0x0030
        /*0134*/ 	.byte	0x00, 0xf0, 0x11, 0x00


	//----- nvinfo : EIATTR_KPARAM_INFO
	.align		4
.L_55:
        /*0138*/ 	.byte	0x04, 0x17
        /*013a*/ 	.short	(.L_57 - .L_56)
.L_56:
        /*013c*/ 	.word	0x00000000
        /*0140*/ 	.short	0x0006
        /*0142*/ 	.short	0x002c
        /*0144*/ 	.byte	0x00, 0xf0, 0x11, 0x00


	//----- nvinfo : EIATTR_KPARAM_INFO
	.align		4
.L_57:
        /*0148*/ 	.byte	0x04, 0x17
        /*014a*/ 	.short	(.L_59 - .L_58)
.L_58:
        /*014c*/ 	.word	0x00000000
        /*0150*/ 	.short	0x0005
        /*0152*/ 	.short	0x0028
        /*0154*/ 	.byte	0x00, 0xf0, 0x11, 0x00


	//----- nvinfo : EIATTR_KPARAM_INFO
	.align		4
.L_59:
        /*0158*/ 	.byte	0x04, 0x17
        /*015a*/ 	.short	(.L_61 - .L_60)
.L_60:
        /*015c*/ 	.word	0x00000000
        /*0160*/ 	.short	0x0004
        /*0162*/ 	.short	0x0020
        /*0164*/ 	.byte	0x00, 0xf4, 0x21, 0x00


	//----- nvinfo : EIATTR_KPARAM_INFO
	.align		4
.L_61:
        /*0168*/ 	.byte	0x04, 0x17
        /*016a*/ 	.short	(.L_63 - .L_62)
.L_62:
        /*016c*/ 	.word	0x00000000
        /*0170*/ 	.short	0x0003
        /*0172*/ 	.short	0x0018
        /*0174*/ 	.byte	0x00, 0xf4, 0x21, 0x00


	//----- nvinfo : EIATTR_KPARAM_INFO
	.align		4
.L_63:
        /*0178*/ 	.byte	0x04, 0x17
        /*017a*/ 	.short	(.L_65 - .L_64)
.L_64:
        /*017c*/ 	.word	0x00000000
        /*0180*/ 	.short	0x0002
        /*0182*/ 	.short	0x0010
        /*0184*/ 	.byte	0x00, 0xf4, 0x21, 0x00


	//----- nvinfo : EIATTR_KPARAM_INFO
	.align		4
.L_65:
        /*0188*/ 	.byte	0x04, 0x17
        /*018a*/ 	.short	(.L_67 - .L_66)
.L_66:
        /*018c*/ 	.word	0x00000000
        /*0190*/ 	.short	0x0001
        /*0192*/ 	.short	0x0008
        /*0194*/ 	.byte	0x00, 0xf4, 0x21, 0x00


	//----- nvinfo : EIATTR_KPARAM_INFO
	.align		4
.L_67:
        /*0198*/ 	.byte	0x04, 0x17
        /*019a*/ 	.short	(.L_69 - .L_68)
.L_68:
        /*019c*/ 	.word	0x00000000
        /*01a0*/ 	.short	0x0000
        /*01a2*/ 	.short	0x0000
        /*01a4*/ 	.byte	0x00, 0xf4, 0x21, 0x00


	//----- nvinfo : EIATTR_AT_ENTRY_FRAGMENTS
	.align		4
.L_69:
        /*01a8*/ 	.byte	0x04, 0x4f
        /*01aa*/ 	.short	(.L_71 - .L_70)


	//   ....[0]....
.L_70:
        /*01ac*/ 	.word	0x00000004


	//----- nvinfo : EIATTR_RESERVED_SMEM_USED
	.align		4
.L_71:
        /*01b0*/ 	.byte	0x01, 0x41
	.zero		2


	//----- nvinfo : EIATTR_SPARSE_MMA_MASK
	.align		4
        /*01b4*/ 	.byte	0x03, 0x50
        /*01b6*/ 	.short	0x0000


	//----- nvinfo : EIATTR_TCGEN05_1CTA_USED
	.align		4
        /*01b8*/ 	.byte	0x01, 0x51
	.zero		2


	//----- nvinfo : EIATTR_MAXREG_COUNT
	.align		4
        /*01bc*/ 	.byte	0x03, 0x1b
        /*01be*/ 	.short	0x00ff


	//----- nvinfo : EIATTR_NUM_BARRIERS
	.align		4
        /*01c0*/ 	.byte	0x02, 0x4c
        /*01c2*/ 	.byte	0x01
	.zero		1


	//----- nvinfo : EIATTR_ANNOTATIONS
	.align		4
        /*01c4*/ 	.byte	0x04, 0x55
        /*01c6*/ 	.short	(.L_73 - .L_72)


	//   ....[0]....
.L_72:
        /*01c8*/ 	.word	0x00000001
        /*01cc*/ 	.byte	0x10, 0x1f, 0x00, 0x00, 0x01, 0x00, 0x00, 0x00, 0x90, 0x1f, 0x00, 0x00, 0x01, 0x00, 0x00, 0x00
        /* <DEDUP_REMOVED lines=52> */
        /*051c*/ 	.byte	0xb0, 0xa6, 0x00, 0x00, 0x01, 0x00, 0x00, 0x00, 0x00, 0xa7, 0x00, 0x00


	//----- nvinfo : EIATTR_INT_WARP_WIDE_INSTR_OFFSETS
	.align		4
.L_73:
        /*0528*/ 	.byte	0x04, 0x31
        /*052a*/ 	.short	(.L_75 - .L_74)


	//   ....[0]....
.L_74:
        /*052c*/ 	.word	0x00001800


	//   ....[1]....
        /*0530*/ 	.word	0x00001870


	//   ....[2]....
        /*0534*/ 	.word	0x000033b0


	//   ....[3]....
        /*0538*/ 	.word	0x000034e0


	//   ....[4]....
        /*053c*/ 	.word	0x00008120


	//   ....[5]....
        /*0540*/ 	.word	0x0000dbb0


	//   ....[6]....
        /*0544*/ 	.word	0x0000dc00


	//----- nvinfo : EIATTR_COOP_GROUP_MASK_REGIDS
	.align		4
.L_75:
        /*0548*/ 	.byte	0x04, 0x29
        /*054a*/ 	.short	(.L_77 - .L_76)


	//   ....[0]....
.L_76:
        /*054c*/ 	.word	0xffffffff


	//   ....[1]....
        /*0550*/ 	.word	0xffffffff


	//   ....[2]....
        /*0554*/ 	.word	0xffffffff


	//   ....[3]....
        /*0558*/ 	.word	0xffffffff


	//   ....[4]....
        /*055c*/ 	.word	0xffffffff


	//   ....[5]....
        /*0560*/ 	.word	0xffffffff


	//   ....[6]....
        /*0564*/ 	.word	0xffffffff


	//   ....[7]....
        /*0568*/ 	.word	0xffffffff


	//   ....[8]....
        /*056c*/ 	.word	0xffffffff


	//   ....[9]....
        /*0570*/ 	.word	0xffffffff


	//   ....[10]....
        /*0574*/ 	.word	0xffffffff


	//   ....[11]....
        /*0578*/ 	.word	0xffffffff


	//----- nvinfo : EIATTR_COOP_GROUP_INSTR_OFFSETS
	.align		4
.L_77:
        /*057c*/ 	.byte	0x04, 0x28
        /*057e*/ 	.short	(.L_79 - .L_78)


	//   ....[0]....
.L_78:
        /*0580*/ 	.word	0x00000060


	//   ....[1]....
        /*0584*/ 	.word	0x00000320


	//   ....[2]....
        /*0588*/ 	.word	0x00004140


	//   ....[3]....
        /*058c*/ 	.word	0x000050a0


	//   ....[4]....
        /*0590*/ 	.word	0x000055e0


	//   ....[5]....
        /*0594*/ 	.word	0x000056f0


	//   ....[6]....
        /*0598*/ 	.word	0x00008850


	//   ....[7]....
        /*059c*/ 	.word	0x00008910


	//   ....[8]....
        /*05a0*/ 	.word	0x00008d70


	//   ....[9]....
        /*05a4*/ 	.word	0x00008dd0


	//   ....[10]....
        /*05a8*/ 	.word	0x0000da40


	//   ....[11]....
        /*05ac*/ 	.word	0x0000dcb0


	//----- nvinfo : EIATTR_VRC_CTA_INIT_COUNT
	.align		4
.L_79:
        /*05b0*/ 	.byte	0x02, 0x4a
        /*05b2*/ 	.byte	0x80
	.zero		1


	//----- nvinfo : EIATTR_MBARRIER_INSTR_OFFSETS
	.align		4
        /*05b4*/ 	.byte	0x04, 0x39
        /*05b6*/ 	.short	(.L_81 - .L_80)


	//   ....[0]....
.L_80:
        /*05b8*/ 	.word	0x00001f30
        /*05bc*/ 	.word	0x000000ff
        /*05c0*/ 	.word	0x00000000
        /*05c4*/ 	.short	0x0100
        /*05c6*/ 	.byte	0x0c
	.zero		1


	//   ....[1]....
        /*05c8*/ 	.word	0x000033e0
        /*05cc*/ 	.word	0x000000ff
        /*05d0*/ 	.word	0x00011008
        /*05d4*/ 	.short	0x0100
        /*05d6*/ 	.byte	0x09
	.zero		1


	//   ....[2]....
        /*05d8*/ 	.word	0x00003930
        /*05dc*/ 	.word	0x000000ff
        /*05e0*/ 	.word	0x00008000
        /*05e4*/ 	.short	0x0100
        /*05e6*/ 	.byte	0x09
	.zero		1


	//   ....[3]....
        /*05e8*/ 	.word	0x00003cd0
        /*05ec*/ 	.word	0x000000ff
        /*05f0*/ 	.word	0x00008000
        /*05f4*/ 	.short	0x010a
        /*05f6*/ 	.byte	0x09
	.zero		1


	//   ....[4]....
        /*05f8*/ 	.word	0x00004a50
        /*05fc*/ 	.word	0x000000ff
        /*0600*/ 	.word	0x00008000
        /*0604*/ 	.short	0x0108
        /*0606*/ 	.byte	0x09
	.zero		1


	//   ....[5]....
        /*0608*/ 	.word	0x00008400
        /*060c*/ 	.word	0x000000ff
        /*0610*/ 	.word	0x00011010
        /*0614*/ 	.short	0x0100
        /*0616*/ 	.byte	0x09
	.zero		1


	//   ....[6]....
        /*0618*/ 	.word	0x00008630
        /*061c*/ 	.word	0x000000ff
        /*0620*/ 	.word	0x00011010
        /*0624*/ 	.short	0x010a
        /*0626*/ 	.byte	0x09
	.zero		1


	//   ....[7]....
        /*0628*/ 	.word	0x000086b0
        /*062c*/ 	.word	0x000000ff
        /*0630*/ 	.word	0x00011010
        /*0634*/ 	.short	0x0108
        /*0636*/ 	.byte	0x09
	.zero		1


	//   ....[8]....
        /*0638*/ 	.word	0x00008e30
        /*063c*/ 	.word	0x000000ff
        /*0640*/ 	.word	0x00000000
        /*0644*/ 	.short	0x010a
        /*0646*/ 	.byte	0x0c
	.zero		1


	//   ....[9]....
        /*0648*/ 	.word	0x0000a7e0
        /*064c*/ 	.word	0x000000ff
        /*0650*/ 	.word	0x00000000
        /*0654*/ 	.short	0x010a
        /*0656*/ 	.byte	0x0c
	.zero		1


	//   ....[10]....
        /*0658*/ 	.word	0x0000a900
        /*065c*/ 	.word	0x000000ff
        /*0660*/ 	.word	0x00011000
        /*0664*/ 	.short	0x0108
        /*0666*/ 	.byte	0x09
	.zero		1


	//   ....[11]....
        /*0668*/ 	.word	0x0000aa60
        /*066c*/ 	.word	0x000000ff
        /*0670*/ 	.word	0x00011008
        /*0674*/ 	.short	0x0108
        /*0676*/ 	.byte	0x09
	.zero		1


	//   ....[12]....
        /*0678*/ 	.word	0x0000dcd0
        /*067c*/ 	.word	0x000000ff
        /*0680*/ 	.word	0x00008000
        /*0684*/ 	.short	0x010a
        /*0686*/ 	.byte	0x09
	.zero		1


	//   ....[13]....
        /*0688*/ 	.word	0x0000dd00
        /*068c*/ 	.word	0x000000ff
        /*0690*/ 	.word	0x00011010
        /*0694*/ 	.short	0x010a
        /*0696*/ 	.byte	0x09
	.zero		1


	//   ....[14]....
        /*0698*/ 	.word	0x0000dd30
        /*069c*/ 	.word	0x000000ff
        /*06a0*/ 	.word	0x00000000
        /*06a4*/ 	.short	0x010a
        /*06a6*/ 	.byte	0x0c
	.zero		1


	//   ....[15]....
        /*06a8*/ 	.word	0x0000dd60
        /*06ac*/ 	.word	0x000000ff
        /*06b0*/ 	.word	0x00000000
        /*06b4*/ 	.short	0x010a
        /*06b6*/ 	.byte	0x0c
	.zero		1


	//----- nvinfo : EIATTR_NUM_MBARRIERS
	.align		4
.L_81:
        /*06b8*/ 	.byte	0x03, 0x38
        /*06ba*/ 	.short	0xffff


	//----- nvinfo : EIATTR_EXIT_INSTR_OFFSETS
	.align		4
        /*06bc*/ 	.byte	0x04, 0x1c
        /*06be*/ 	.short	(.L_83 - .L_82)


	//   ....[0]....
.L_82:
        /*06c0*/ 	.word	0x0000dcc0


	//----- nvinfo : EIATTR_REQNTID
	.align		4
.L_83:
        /*06c4*/ 	.byte	0x04, 0x10
        /*06c6*/ 	.short	(.L_85 - .L_84)
.L_84:
        /*06c8*/ 	.word	0x00000100
        /*06cc*/ 	.word	0x00000001
        /*06d0*/ 	.word	0x00000001


	//----- nvinfo : EIATTR_CRS_STACK_SIZE
	.align		4
.L_85:
        /*06d4*/ 	.byte	0x04, 0x1e
        /*06d6*/ 	.short	(.L_87 - .L_86)
.L_86:
        /*06d8*/ 	.word	0x00000000


	//----- nvinfo : EIATTR_CBANK_PARAM_SIZE
	.align		4
.L_87:
        /*06dc*/ 	.byte	0x03, 0x19
        /*06de*/ 	.short	0x0088


	//----- nvinfo : EIATTR_PARAM_CBANK
	.align		4
        /*06e0*/ 	.byte	0x04, 0x0a
        /*06e2*/ 	.short	(.L_89 - .L_88)
	.align		4
.L_88:
        /*06e4*/ 	.word	index@(.nv.constant0.attn_fwd)
        /*06e8*/ 	.short	0x0380
        /*06ea*/ 	.short	0x0088


	//----- nvinfo : EIATTR_SW_WAR
	.align		4
.L_89:
        /*06ec*/ 	.byte	0x04, 0x36
        /*06ee*/ 	.short	(.L_91 - .L_90)
.L_90:
        /*06f0*/ 	.word	0x00000008
.L_91:


//--------------------- .nv.compat                --------------------------
	.section	.nv.compat,"",@"SHT_CUDA_COMPAT_INFO"
	.align	4
        /*0000*/ 	.byte	0x02, 0x02, 0x02, 0x00, 0x02, 0x05, 0x05, 0x00, 0x02, 0x03, 0x00, 0x00, 0x02, 0x06, 0x01, 0x00


//--------------------- .nv.callgraph             --------------------------
	.section	.nv.callgraph,"",@"SHT_CUDA_CALLGRAPH"
	.align	4
	.sectionentsize	8
	.align		4
        /*0000*/ 	.word	0x00000000
	.align		4
        /*0004*/ 	.word	0xffffffff
	.align		4
        /*0008*/ 	.word	0x00000000
	.align		4
        /*000c*/ 	.word	0xfffffffe
	.align		4
        /*0010*/ 	.word	0x00000000
	.align		4
        /*0014*/ 	.word	0xfffffffd
	.align		4
        /*0018*/ 	.word	0x00000000
	.align		4
        /*001c*/ 	.word	0xfffffffc


//--------------------- .nv.constant4             --------------------------
	.section	.nv.constant4,"a",@progbits
	.align	8
	.align		8
.nv.constant4:
        /*0000*/ 	.dword	_$_str


//--------------------- .text.attn_fwd            --------------------------
	.section	.text.attn_fwd,"ax",@progbits
	.align	128
        .global         attn_fwd
        .type           attn_fwd,@function
        .size           attn_fwd,(.L_x_27 - attn_fwd)
        .other          attn_fwd,@"STO_CUDA_ENTRY STV_DEFAULT"
attn_fwd:
.text.attn_fwd:
[----:B------:R-:W0:Y:S01]  /*0000*/  LDC R1, c[0x0][0x37c] ;  /* 0x0000df00ff017b82 */ /* 0x000e220000000800 */
[----:B------:R-:W1:Y:S01]  /*0010*/  S2R R0, SR_TID.X ;  /* 0x0000000000007919 */ /* 0x000e620000002100 */
[----:B0-----:R-:W-:Y:S01]  /*0020*/  VIADD R1, R1, 0xfffffe88 ;  /* 0xfffffe8801017836 */ /* 0x001fe20000000000 */
[----:B-1----:R-:W-:-:S13]  /*0030*/  ISETP.GE.U32.AND P1, PT, R0, 0x20, PT ;  /* 0x000000200000780c */ /* 0x002fda0003f26070 */
[----:B------:R-:W-:Y:S05]  /*0040*/  @P1 BRA `(.L_x_0) ;  /* 0x0000000000b81947 */ /* 0x000fea0003800000 */
[----:B------:R-:W0:Y:S01]  /*0050*/  S2UR UR6, SR_CgaCtaId ;  /* 0x00000000000679c3 */ /* 0x000e220000008800 */
[----:B------:R-:W-:Y:S01]  /*0060*/  NOP ;  /* 0x0000000000007918 */ /* 0x000fe20000000000 */
[----:B------:R-:W-:Y:S02]  /*0070*/  UMOV UR4, 0x40 ;  /* 0x0000004000047882 */ /* 0x000fe40000000000 */
[----:B0-----:R-:W-:-:S09]  /*0080*/  ULEA UR4, UR6, UR4, 0x18 ;  /* 0x0000000406047291 */ /* 0x001fd2000f8ec0ff */
[----:B------:R-:W0:Y:S01]  /*0090*/  LDS.U8 R0, [UR4] ;  /* 0x00000004ff007984 */ /* 0x000e220008000000 */
[----:B------:R-:W-:Y:S02]  /*00a0*/  UMOV UR4, 0x400 ;  /* 0x0000040000047882 */ /* 0x000fe40000000000 */
[----:B------:R-:W-:Y:S01]  /*00b0*/  ULEA UR4, UR6, UR4, 0x18 ;  /* 0x0000000406047291 */ /* 0x000fe2000f8ec0ff */
[----:B0-----:R-:W-:-:S13]  /*00c0*/  ISETP.NE.AND P0, PT, R0, RZ, PT ;  /* 0x000000ff0000720c */ /* 0x001fda0003f05270 */
[----:B------:R-:W-:Y:S05]  /*00d0*/  @P0 BRA `(.L_x_1) ;  /* 0x00000000007c0947 */ /* 0x000fea0003800000 */
[----:B------:R-:W-:-:S13]  /*00e0*/  ELECT P0, URZ, PT ;  /* 0x0000000000ff782f */ /* 0x000fda0003800000 */
[----:B------:R-:W-:Y:S05]  /*00f0*/  @!P0 BRA `(.L_x_2) ;  /* 0x0000000000848947 */ /* 0x000fea0003800000 */
[----:B------:R-:W-:Y:S01]  /*0100*/  UMOV UR5, 0x8 ;  /* 0x0000000800057882 */ /* 0x000fe20000000000 */
[----:B------:R-:W-:Y:S02]  /*0110*/  IMAD.MOV.U32 R4, RZ, RZ, 0x1 ;  /* 0x00000001ff047424 */ /* 0x000fe400078e00ff */
[----:B------:R-:W-:Y:S02]  /*0120*/  IMAD.MOV.U32 R5, RZ, RZ, 0xff ;  /* 0x000000ffff057424 */ /* 0x000fe400078e00ff */
[----:B------:R-:W-:Y:S04]  /*0130*/  DEPBAR.LE SB0, 0x36 ;  /* 0x00008d800000791a */ /* 0x000fe80000000000 */
[----:B------:R-:W0:Y:S02]  /*0140*/  UTCATOMSWS.FIND_AND_SET.ALIGN UP0, UR5, UR5 ;  /* 0x00000005000575e3 */ /* 0x000e240008000800 */
[----:B0-----:R-:W-:-:S04]  /*0150*/  PLOP3.LUT P0, PT, PT, PT, UP0, 0x80, 0x8 ;  /* 0x000000000008781c */ /* 0x001fc80003f0f008 */
[----:B------:R-:W-:-:S04]  /*0160*/  SEL R0, RZ, 0xffffffff, !P0 ;  /* 0xffffffffff007807 */ /* 0x000fc80004000000 */
[----:B------:R-:W-:Y:S01]  /*0170*/  ISETP.NE.AND P0, PT, R0, RZ, PT ;  /* 0x000000ff0000720c */ /* 0x000fe20003f05270 */
[----:B------:R-:W-:-:S12]  /*0180*/  IMAD.U32 R0, RZ, RZ, UR5 ;  /* 0x00000005ff007e24 */ /* 0x000fd8000f8e00ff */
[----:B------:R-:W-:Y:S05]  /*0190*/  @P0 BRA `(.L_x_3) ;  /* 0x0000000000240947 */ /* 0x000fea0003800000 */
.L_x_4:
[----:B------:R-:W-:Y:S05]  /*01a0*/  NANOSLEEP 0x64 ;  /* 0x000000640000795d */ /* 0x000fea0003800000 */
[----:B------:R-:W-:-:S05]  /*01b0*/  UMOV UR5, 0x8 ;  /* 0x0000000800057882 */ /* 0x000fca0000000000 */
[----:B------:R-:W-:Y:S04]  /*01c0*/  DEPBAR.LE SB0, 0x36 ;  /* 0x00008d800000791a */ /* 0x000fe80000000000 */
[----:B------:R-:W0:Y:S02]  /*01d0*/  UTCATOMSWS.FIND_AND_SET.ALIGN UP0, UR5, UR5 ;  /* 0x00000005000575e3 */ /* 0x000e240008000800 */
[----:B0-----:R-:W-:-:S04]  /*01e0*/  PLOP3.LUT P0, PT, PT, PT, UP0, 0x80, 0x8 ;  /* 0x000000000008781c */ /* 0x001fc80003f0f008 */
[----:B------:R-:W-:-:S04]  /*01f0*/  SEL R0, RZ, 0xffffffff, !P0 ;  /* 0xffffffffff007807 */ /* 0x000fc80004000000 */
[----:B------:R-:W-:Y:S01]  /*0200*/  ISETP.NE.AND P0, PT, R0, RZ, PT ;  /* 0x000000ff0000720c */ /* 0x000fe20003f05270 */
[----:B------:R-:W-:-:S12]  /*0210*/  IMAD.U32 R0, RZ, RZ, UR5 ;  /* 0x00000005ff007e24 */ /* 0x000fd8000f8e00ff */
[----:B------:R-:W-:Y:S05]  /*0220*/  @!P0 BRA `(.L_x_4) ;  /* 0xfffffffc00dc8947 */ /* 0x000fea000383ffff */
.L_x_3:
[C---:B------:R-:W-:Y:S01]  /*0230*/  VIADD R3, R0.reuse, 0x10 ;  /* 0x0000001000037836 */ /* 0x040fe20000000000 */
[----:B------:R-:W-:Y:S01]  /*0240*/  UMOV UR5, 0x50 ;  /* 0x0000005000057882 */ /* 0x000fe20000000000 */
[----:B------:R-:W-:Y:S01]  /*0250*/  SHF.L.U32 R2, R5, R0, RZ ;  /* 0x0000000005027219 */ /* 0x000fe200000006ff */
[----:B------:R-:W-:Y:S01]  /*0260*/  ULEA UR5, UR6, UR5, 0x18 ;  /* 0x0000000506057291 */ /* 0x000fe2000f8ec0ff */
[----:B------:R-:W-:Y:S01]  /*0270*/  IMAD.SHL.U32 R0, R0, 0x20, RZ ;  /* 0x0000002000007824 */ /* 0x000fe200078e00ff */
[----:B------:R-:W-:-:S04]  /*0280*/  SHF.L.U32 R3, R4, R3, RZ ;  /* 0x0000000304037219 */ /* 0x000fc800000006ff */
[----:B------:R-:W-:-:S05]  /*0290*/  LOP3.LUT R2, R3, R2, RZ, 0xfc, !PT ;  /* 0x0000000203027212 */ /* 0x000fca00078efcff */
[----:B------:R0:W-:Y:S04]  /*02a0*/  ATOMS.OR RZ, [UR5], R2 ;  /* 0x00000002ffff798c */ /* 0x0001e8000b000005 */
[----:B------:R0:W-:Y:S01]  /*02b0*/  STS [UR4], R0 ;  /* 0x00000000ff007988 */ /* 0x0001e20008000804 */
[----:B------:R-:W-:Y:S05]  /*02c0*/  BRA `(.L_x_2) ;  /* 0x0000000000107947 */ /* 0x000fea0003800000 */
.L_x_1:
[----:B------:R-:W-:Y:S01]  /*02d0*/  IMAD.MOV.U32 R0, RZ, RZ, -0x1 ;  /* 0xffffffffff007424 */ /* 0x000fe200078e00ff */
[----:B------:R-:W-:-:S04]  /*02e0*/  MOV R2, 0x310 ;  /* 0x0000031000027802 */ /* 0x000fc80000000f00 */
[----:B------:R0:W-:Y:S03]  /*02f0*/  STS [UR4], R0 ;  /* 0x00000000ff007988 */ /* 0x0001e60008000804 */
[----:B0-----:R-:W-:Y:S05]  /*0300*/  CALL.REL.NOINC `($__internal_1_$__cuda_sm10x_tcgen05_guardrail_trap_phase_invalid_during_alloc) ;  /* 0x000000d800ac7944 */ /* 0x001fea0003c00000 */
.L_x_2:
[----:B------:R-:W-:Y:S05]  /*0310*/  WARPSYNC.ALL ;  /* 0x0000000000007948 */ /* 0x000fea0003800000 */
[----:B------:R-:W-:Y:S01]  /*0320*/  NOP ;  /* 0x0000000000007918 */ /* 0x000fe20000000000 */
.L_x_0:
[----:B------:R-:W1:Y:S01]  /*0330*/  S2R R82, SR_TID.X ;  /* 0x0000000000527919 */ /* 0x000e620000002100 */
[----:B------:R-:W2:Y:S01]  /*0340*/  S2UR UR6, SR_CgaCtaId ;  /* 0x00000000000679c3 */ /* 0x000ea20000008800 */
[----:B------:R-:W3:Y:S01]  /*0350*/  LDCU.64 UR4, c[0x0][0x3b0] ;  /* 0x00007600ff0477ac */ /* 0x000ee20008000a00 */
[----:B------:R-:W4:Y:S01]  /*0360*/  S2R R3, SR_CTAID.X ;  /* 0x0000000000037919 */ /* 0x000f220000002500 */
[----:B------:R-:W-:Y:S01]  /*0370*/  UMOV UR9, 0x400 ;  /* 0x0000040000097882 */ /* 0x000fe20000000000 */
[----:B------:R-:W0:Y:S04]  /*0380*/  LDCU.64 UR22, c[0x0][0x358] ;  /* 0x00006b00ff1677ac */ /* 0x000e280008000a00 */
[----:B------:R-:W3:Y:S08]  /*0390*/  S2UR UR77, SR_CTAID.Y ;  /* 0x00000000004d79c3 */ /* 0x000ef00000002600 */
[----:B------:R-:W0:Y:S08]  /*03a0*/  LDC R4, c[0x0][0x3b8] ;  /* 0x0000ee00ff047b82 */ /* 0x000e300000000800 */
[----:B------:R-:W0:Y:S01]  /*03b0*/  LDC.64 R6, c[0x0][0x380] ;  /* 0x0000e000ff067b82 */ /* 0x000e220000000a00 */
[----:B--2---:R-:W-:-:S07]  /*03c0*/  ULEA UR9, UR6, UR9, 0x18 ;  /* 0x0000000906097291 */ /* 0x004fce000f8ec0ff */
[----:B------:R-:W-:Y:S01]  /*03d0*/  BAR.SYNC.DEFER_BLOCKING 0x0 ;  /* 0x0000000000007b1d */ /* 0x000fe20000010000 */
[----:B-1----:R-:W-:Y:S01]  /*03e0*/  LOP3.LUT R20, R82, 0x3f, RZ, 0xc0, !PT ;  /* 0x0000003f52147812 */ /* 0x002fe200078ec0ff */
[----:B---3--:R-:W-:Y:S01]  /*03f0*/  UIMAD UR4, UR77, UR4, URZ ;  /* 0x000000044d0472a4 */ /* 0x008fe2000f8e02ff */
[----:B------:R-:W-:-:S05]  /*0400*/  SHF.R.U32.HI R30, RZ, 0x6, R82 ;  /* 0x00000006ff1e7819 */ /* 0x000fca0000011652 */
[----:B------:R-:W1:Y:S01]  /*0410*/  LDC.64 R100, c[0x0][0x388] ;  /* 0x0000e200ff647b82 */ /* 0x000e620000000a00 */
[----:B------:R-:W-:Y:S01]  /*0420*/  LEA.HI R21, R82, 0xc, RZ, 0x1a ;  /* 0x0000000c52157811 */ /* 0x000fe200078fd0ff */
[----:B0---4-:R-:W-:Y:S01]  /*0430*/  IMAD R0, R3, 0x40, R20 ;  /* 0x0000004003007824 */ /* 0x011fe200078e0214 */
[----:B------:R-:W-:-:S03]  /*0440*/  SGXT.U32 R30, R30, 0x2 ;  /* 0x000000021e1e781a */ /* 0x000fc60000000000 */
[----:B------:R-:W-:Y:S01]  /*0450*/  IMAD R3, R0, UR5, RZ ;  /* 0x0000000500037c24 */ /* 0x000fe2000f8e02ff */
[----:B------:R-:W-:Y:S01]  /*0460*/  USHF.R.S32.HI UR5, URZ, 0x1f, UR4 ;  /* 0x0000001fff057899 */ /* 0x000fe20008011404 */
[----:B------:R-:W-:-:S03]  /*0470*/  IMAD R5, R30, R4, RZ ;  /* 0x000000041e057224 */ /* 0x000fc600078e02ff */
[----:B------:R-:W-:Y:S01]  /*0480*/  SHF.R.S32.HI R0, RZ, 0x1f, R3 ;  /* 0x0000001fff007819 */ /* 0x000fe20000011403 */
[----:B------:R-:W-:Y:S01]  /*0490*/  IMAD R25, R4, 0x4, R5 ;  /* 0x0000000404197824 */ /* 0x000fe200078e0205 */
[----:B------:R-:W-:Y:S01]  /*04a0*/  IADD3 R2, P0, P2, R3, UR4, R6 ;  /* 0x0000000403027c10 */ /* 0x000fe2000fa1e006 */
[----:B------:R-:W-:Y:S01]  /*04b0*/  IMAD R3, R21, R4, RZ ;  /* 0x0000000415037224 */ /* 0x000fe200078e02ff */
[----:B------:R-:W0:Y:S01]  /*04c0*/  LDS R52, [UR9] ;  /* 0x00000009ff347984 */ /* 0x000e220008000800 */
[----:B------:R-:W-:Y:S01]  /*04d0*/  LEA.HI R24, R82, 0x1c, RZ, 0x1a ;  /* 0x0000001c52187811 */ /* 0x000fe200078fd0ff */
[----:B------:R-:W2:Y:S01]  /*04e0*/  LDCU UR4, c[0x0][0x3c8] ;  /* 0x00007900ff0477ac */ /* 0x000ea20008000800 */
[----:B------:R-:W-:Y:S02]  /*04f0*/  IADD3.X R0, PT, PT, R0, UR5, R7, P0, P2 ;  /* 0x0000000500007c10 */ /* 0x000fe400087e4407 */
[----:B------:R-:W-:Y:S02]  /*0500*/  IADD3 R10, P0, PT, R5, R2, RZ ;  /* 0x00000002050a7210 */ /* 0x000fe40007f1e0ff */
[----:B------:R-:W-:-:S02]  /*0510*/  LEA.HI R26, R82, 0x2c, RZ, 0x1a ;  /* 0x0000002c521a7811 */ /* 0x000fc400078fd0ff */
[----:B------:R-:W-:Y:S01]  /*0520*/  LEA.HI.X.SX32 R11, R5, R0, 0x1, P0 ;  /* 0x00000000050b7211 */ /* 0x000fe200000f0eff */
[----:B------:R-:W-:Y:S01]  /*0530*/  BAR.SYNC.DEFER_BLOCKING 0x0 ;  /* 0x0000000000007b1d */ /* 0x000fe20000010000 */
[----:B------:R-:W-:Y:S01]  /*0540*/  IADD3 R14, P0, PT, R3, R2, RZ ;  /* 0x00000002030e7210 */ /* 0x000fe20007f1e0ff */
[----:B------:R-:W-:Y:S01]  /*0550*/  IMAD R5, R26, R4, RZ ;  /* 0x000000041a057224 */ /* 0x000fe200078e02ff */
[----:B------:R-:W-:Y:S02]  /*0560*/  IADD3 R12, P2, PT, R25, R2, RZ ;  /* 0x00000002190c7210 */ /* 0x000fe40007f5e0ff */
[----:B------:R-:W-:Y:S01]  /*0570*/  LEA.HI.X.SX32 R15, R3, R0, 0x1, P0 ;  /* 0x00000000030f7211 */ /* 0x000fe200000f0eff */
[----:B------:R-:W-:Y:S01]  /*0580*/  IMAD R3, R24, R4, RZ ;  /* 0x0000000418037224 */ /* 0x000fe200078e02ff */
[C---:B------:R-:W-:Y:S02]  /*0590*/  LEA.HI R27, R82.reuse, 0x3c, RZ, 0x1a ;  /* 0x0000003c521b7811 */ /* 0x040fe400078fd0ff */
[----:B------:R-:W-:-:S02]  /*05a0*/  LEA.HI R35, R82, 0x4c, RZ, 0x1a ;  /* 0x0000004c52237811 */ /* 0x000fc400078fd0ff */
[----:B------:R-:W-:Y:S02]  /*05b0*/  IADD3 R16, P0, PT, R3, R2, RZ ;  /* 0x0000000203107210 */ /* 0x000fe40007f1e0ff */
[----:B------:R-:W-:Y:S02]  /*05c0*/  LEA.HI.X.SX32 R13, R25, R0, 0x1, P2 ;  /* 0x00000000190d7211 */ /* 0x000fe400010f0eff */
[----:B------:R-:W-:Y:S02]  /*05d0*/  IADD3 R18, P2, PT, R5, R2, RZ ;  /* 0x0000000205127210 */ /* 0x000fe40007f5e0ff */
[C---:B------:R-:W-:Y:S02]  /*05e0*/  LEA.HI R53, R82.reuse, 0x5c, RZ, 0x1a ;  /* 0x0000005c52357811 */ /* 0x040fe400078fd0ff */
[----:B------:R-:W-:Y:S01]  /*05f0*/  LEA.HI.X.SX32 R17, R3, R0, 0x1, P0 ;  /* 0x0000000003117211 */ /* 0x000fe200000f0eff */
[----:B------:R-:W-:Y:S01]  /*0600*/  IMAD R3, R35, R4, RZ ;  /* 0x0000000423037224 */ /* 0x000fe200078e02ff */
[----:B------:R3:W5:Y:S01]  /*0610*/  LDG.E.U8 R7, desc[UR22][R10.64] ;  /* 0x000000160a077981 */ /* 0x000762000c1e1100 */
[----:B------:R-:W-:Y:S01]  /*0620*/  LEA.HI.X.SX32 R19, R5, R0, 0x1, P2 ;  /* 0x0000000005137211 */ /* 0x000fe200010f0eff */
[----:B------:R-:W-:Y:S01]  /*0630*/  IMAD R5, R53, R4, RZ ;  /* 0x0000000435057224 */ /* 0x000fe200078e02ff */
[C---:B------:R-:W-:Y:S01]  /*0640*/  LEA.HI R41, R82.reuse, 0x7c, RZ, 0x1a ;  /* 0x0000007c52297811 */ /* 0x040fe200078fd0ff */
[----:B------:R4:W5:Y:S01]  /*0650*/  LDG.E.U8 R8, desc[UR22][R14.64] ;  /* 0x000000160e087981 */ /* 0x000962000c1e1100 */
[----:B------:R-:W-:-:S03]  /*0660*/  LEA.HI R47, R82, 0x6c, RZ, 0x1a ;  /* 0x0000006c522f7811 */ /* 0x000fc600078fd0ff */
[----:B------:R0:W5:Y:S01]  /*0670*/  LDG.E.U8 R9, desc[UR22][R16.64] ;  /* 0x0000001610097981 */ /* 0x000162000c1e1100 */
[----:B---3--:R-:W-:Y:S01]  /*0680*/  IMAD R11, R27, R4, RZ ;  /* 0x000000041b0b7224 */ /* 0x008fe200078e02ff */
[----:B------:R-:W-:Y:S02]  /*0690*/  LEA.HI R43, R82, 0x8c, RZ, 0x1a ;  /* 0x0000008c522b7811 */ /* 0x000fe400078fd0ff */
[----:B------:R-:W5:Y:S02]  /*06a0*/  LDG.E.U8 R10, desc[UR22][R18.64] ;  /* 0x00000016120a7981 */ /* 0x000f64000c1e1100 */
[-C--:B------:R-:W-:Y:S02]  /*06b0*/  IADD3 R22, P0, PT, R11, R2.reuse, RZ ;  /* 0x000000020b167210 */ /* 0x080fe40007f1e0ff */
[----:B------:R-:W5:Y:S01]  /*06c0*/  LDG.E.U8 R6, desc[UR22][R12.64] ;  /* 0x000000160c067981 */ /* 0x000f62000c1e1100 */
[----:B----4-:R-:W-:Y:S02]  /*06d0*/  IADD3 R14, P2, PT, R3, R2, RZ ;  /* 0x00000002030e7210 */ /* 0x010fe40007f5e0ff */
[----:B------:R-:W-:-:S02]  /*06e0*/  LEA.HI.X.SX32 R23, R11, R0, 0x1, P0 ;  /* 0x000000000b177211 */ /* 0x000fc400000f0eff */
[----:B------:R-:W-:Y:S01]  /*06f0*/  IADD3 R28, P0, PT, R5, R2, RZ ;  /* 0x00000002051c7210 */ /* 0x000fe20007f1e0ff */
[----:B0-----:R-:W-:Y:S01]  /*0700*/  IMAD R17, R41, R4, RZ ;  /* 0x0000000429117224 */ /* 0x001fe200078e02ff */
[-C--:B------:R-:W-:Y:S01]  /*0710*/  LEA.HI.X.SX32 R15, R3, R0.reuse, 0x1, P2 ;  /* 0x00000000030f7211 */ /* 0x080fe200010f0eff */
[----:B------:R0:W5:Y:S01]  /*0720*/  LDG.E.U8 R11, desc[UR22][R22.64] ;  /* 0x00000016160b7981 */ /* 0x000162000c1e1100 */
[----:B------:R-:W-:Y:S02]  /*0730*/  LEA.HI R3, R82, 0x9c, RZ, 0x1a ;  /* 0x0000009c52037811 */ /* 0x000fe400078fd0ff */
[----:B------:R-:W-:Y:S01]  /*0740*/  LEA.HI.X.SX32 R29, R5, R0, 0x1, P0 ;  /* 0x00000000051d7211 */ /* 0x000fe200000f0eff */
[-C--:B------:R-:W-:Y:S01]  /*0750*/  IMAD R5, R47, R4.reuse, RZ ;  /* 0x000000042f057224 */ /* 0x080fe200078e02ff */
[----:B------:R-:W5:Y:S01]  /*0760*/  LDG.E.U8 R12, desc[UR22][R14.64] ;  /* 0x000000160e0c7981 */ /* 0x000f62000c1e1100 */
[----:B------:R-:W-:Y:S01]  /*0770*/  IMAD R3, R3, R4, RZ ;  /* 0x0000000403037224 */ /* 0x000fe200078e02ff */
[----:B0-----:R-:W-:-:S02]  /*0780*/  IADD3 R22, P2, PT, R17, R2, RZ ;  /* 0x0000000211167210 */ /* 0x001fc40007f5e0ff */
[----:B------:R0:W5:Y:S01]  /*0790*/  LDG.E.U8 R13, desc[UR22][R28.64] ;  /* 0x000000161c0d7981 */ /* 0x000162000c1e1100 */
[----:B------:R-:W-:Y:S02]  /*07a0*/  IADD3 R18, P0, PT, R5, R2, RZ ;  /* 0x0000000205127210 */ /* 0x000fe40007f1e0ff */
[----:B------:R-:W-:Y:S01]  /*07b0*/  LEA.HI.X.SX32 R23, R17, R0, 0x1, P2 ;  /* 0x0000000011177211 */ /* 0x000fe200010f0eff */
[----:B------:R-:W-:Y:S01]  /*07c0*/  IMAD R31, R43, R4, RZ ;  /* 0x000000042b1f7224 */ /* 0x000fe200078e02ff */
[----:B------:R-:W-:Y:S02]  /*07d0*/  LEA.HI.X.SX32 R19, R5, R0, 0x1, P0 ;  /* 0x0000000005137211 */ /* 0x000fe400000f0eff */
[----:B------:R-:W-:Y:S01]  /*07e0*/  LEA.HI R5, R82, 0xac, RZ, 0x1a ;  /* 0x000000ac52057811 */ /* 0x000fe200078fd0ff */
[----:B------:R-:W5:Y:S01]  /*07f0*/  LDG.E.U8 R15, desc[UR22][R22.64] ;  /* 0x00000016160f7981 */ /* 0x000f62000c1e1100 */
[-C--:B0-----:R-:W-:Y:S02]  /*0800*/  IADD3 R28, P2, PT, R3, R2.reuse, RZ ;  /* 0x00000002031c7210 */ /* 0x081fe40007f5e0ff */
[----:B------:R-:W-:Y:S01]  /*0810*/  IADD3 R32, P0, PT, R31, R2, RZ ;  /* 0x000000021f207210 */ /* 0x000fe20007f1e0ff */
[----:B------:R0:W5:Y:S01]  /*0820*/  LDG.E.U8 R14, desc[UR22][R18.64] ;  /* 0x00000016120e7981 */ /* 0x000162000c1e1100 */
[----:B------:R-:W-:-:S02]  /*0830*/  LEA.HI.X.SX32 R29, R3, R0, 0x1, P2 ;  /* 0x00000000031d7211 */ /* 0x000fc400010f0eff */
[----:B------:R-:W-:Y:S01]  /*0840*/  LEA.HI R3, R82, 0xbc, RZ, 0x1a ;  /* 0x000000bc52037811 */ /* 0x000fe200078fd0ff */
[----:B------:R-:W-:Y:S01]  /*0850*/  IMAD R17, R5, R4, RZ ;  /* 0x0000000405117224 */ /* 0x000fe200078e02ff */
[----:B------:R-:W-:-:S03]  /*0860*/  LEA.HI.X.SX32 R33, R31, R0, 0x1, P0 ;  /* 0x000000001f217211 */ /* 0x000fc600000f0eff */
[----:B0-----:R-:W-:Y:S01]  /*0870*/  IMAD R19, R3, R4, RZ ;  /* 0x0000000403137224 */ /* 0x001fe200078e02ff */
[C---:B------:R-:W-:Y:S01]  /*0880*/  LEA.HI R3, R82.reuse, 0xdc, RZ, 0x1a ;  /* 0x000000dc52037811 */ /* 0x040fe200078fd0ff */
[----:B------:R0:W5:Y:S01]  /*0890*/  LDG.E.U8 R16, desc[UR22][R32.64] ;  /* 0x0000001620107981 */ /* 0x000162000c1e1100 */
[----:B------:R-:W-:Y:S02]  /*08a0*/  IADD3 R36, P0, PT, R17, R2, RZ ;  /* 0x0000000211247210 */ /* 0x000fe40007f1e0ff */
[C---:B------:R-:W-:Y:S01]  /*08b0*/  LEA.HI R5, R82.reuse, 0xcc, RZ, 0x1a ;  /* 0x000000cc52057811 */ /* 0x040fe200078fd0ff */
[----:B------:R-:W-:Y:S01]  /*08c0*/  IMAD R23, R3, R4, RZ ;  /* 0x0000000403177224 */ /* 0x000fe200078e02ff */
[----:B------:R-:W-:Y:S02]  /*08d0*/  LEA.HI.X.SX32 R37, R17, R0, 0x1, P0 ;  /* 0x0000000011257211 */ /* 0x000fe400000f0eff */
[----:B------:R-:W-:Y:S01]  /*08e0*/  IADD3 R38, P0, PT, R19, R2, RZ ;  /* 0x0000000213267210 */ /* 0x000fe20007f1e0ff */
[----:B------:R-:W-:Y:S01]  /*08f0*/  IMAD R31, R5, R4, RZ ;  /* 0x00000004051f7224 */ /* 0x000fe200078e02ff */
[----:B------:R-:W-:Y:S01]  /*0900*/  LEA.HI R3, R82, 0xfc, RZ, 0x1a ;  /* 0x000000fc52037811 */ /* 0x000fe200078fd0ff */
[----:B------:R-:W-:Y:S01]  /*0910*/  IMAD R25, R4, 0x4, R25 ;  /* 0x0000000404197824 */ /* 0x000fe200078e0219 */
[----:B------:R-:W-:Y:S01]  /*0920*/  LEA.HI.X.SX32 R39, R19, R0, 0x1, P0 ;  /* 0x0000000013277211 */ /* 0x000fe200000f0eff */
[----:B------:R3:W5:Y:S01]  /*0930*/  LDG.E.U8 R17, desc[UR22][R28.64] ;  /* 0x000000161c117981 */ /* 0x000762000c1e1100 */
[----:B------:R-:W-:Y:S01]  /*0940*/  LEA.HI R5, R82, 0xec, RZ, 0x1a ;  /* 0x000000ec52057811 */ /* 0x000fe200078fd0ff */
[----:B------:R-:W-:Y:S01]  /*0950*/  IMAD R3, R3, R4, RZ ;  /* 0x0000000403037224 */ /* 0x000fe200078e02ff */
[-C--:B------:R-:W-:Y:S01]  /*0960*/  IADD3 R44, P0, PT, R23, R2.reuse, RZ ;  /* 0x00000002172c7210 */ /* 0x080fe20007f1e0ff */
[----:B------:R-:W5:Y:S01]  /*0970*/  LDG.E.U8 R18, desc[UR22][R36.64] ;  /* 0x0000001624127981 */ /* 0x000f62000c1e1100 */
[----:B0-----:R-:W-:Y:S01]  /*0980*/  IADD3 R32, P2, PT, R31, R2, RZ ;  /* 0x000000021f207210 */ /* 0x001fe20007f5e0ff */
[----:B------:R-:W-:Y:S01]  /*0990*/  IMAD R5, R5, R4, RZ ;  /* 0x0000000405057224 */ /* 0x000fe200078e02ff */
[----:B------:R-:W-:Y:S01]  /*09a0*/  LEA.HI.X.SX32 R45, R23, R0, 0x1, P0 ;  /* 0x00000000172d7211 */ /* 0x000fe200000f0eff */
[----:B------:R-:W5:Y:S01]  /*09b0*/  LDG.E.U8 R64, desc[UR22][R38.64] ;  /* 0x0000001626407981 */ /* 0x000f62000c1e1100 */
[----:B------:R-:W-:-:S02]  /*09c0*/  IADD3 R50, P0, PT, R3, R2, RZ ;  /* 0x0000000203327210 */ /* 0x000fc40007f1e0ff */
[-C--:B------:R-:W-:Y:S01]  /*09d0*/  LEA.HI.X.SX32 R33, R31, R0.reuse, 0x1, P2 ;  /* 0x000000001f217211 */ /* 0x080fe200010f0eff */
[----:B------:R-:W5:Y:S01]  /*09e0*/  LDG.E.U8 R72, desc[UR22][R44.64] ;  /* 0x000000162c487981 */ /* 0x000f62000c1e1100 */
[----:B------:R-:W-:Y:S01]  /*09f0*/  LEA.HI.X.SX32 R51, R3, R0, 0x1, P0 ;  /* 0x0000000003337211 */ /* 0x000fe200000f0eff */
[C---:B------:R-:W-:Y:S01]  /*0a00*/  IMAD R3, R4.reuse, 0x8, R25 ;  /* 0x0000000804037824 */ /* 0x040fe200078e0219 */
[-C--:B------:R-:W-:Y:S01]  /*0a10*/  IADD3 R48, P2, PT, R5, R2.reuse, RZ ;  /* 0x0000000205307210 */ /* 0x080fe20007f5e0ff */
[----:B------:R0:W5:Y:S01]  /*0a20*/  LDG.E.U8 R68, desc[UR22][R32.64] ;  /* 0x0000001620447981 */ /* 0x000162000c1e1100 */
[----:B------:R-:W-:Y:S02]  /*0a30*/  IADD3 R22, P0, PT, R25, R2, RZ ;  /* 0x0000000219167210 */ /* 0x000fe40007f1e0ff */
[-C--:B------:R-:W-:Y:S01]  /*0a40*/  LEA.HI.X.SX32 R49, R5, R0.reuse, 0x1, P2 ;  /* 0x0000000005317211 */ /* 0x080fe200010f0eff */
[----:B------:R-:W-:Y:S01]  /*0a50*/  IMAD R5, R4, 0x4, R3 ;  /* 0x0000000404057824 */ /* 0x000fe200078e0203 */
[----:B------:R-:W-:Y:S01]  /*0a60*/  LEA.HI.X.SX32 R23, R25, R0, 0x1, P0 ;  /* 0x0000000019177211 */ /* 0x000fe200000f0eff */
[----:B------:R-:W5:Y:S01]  /*0a70*/  LDG.E.U8 R76, desc[UR22][R50.64] ;  /* 0x00000016324c7981 */ /* 0x000f62000c1e1100 */
[----:B---3--:R-:W-:-:S03]  /*0a80*/  IADD3 R28, P0, PT, R3, R2, RZ ;  /* 0x00000002031c7210 */ /* 0x008fc60007f1e0ff */
[----:B------:R3:W5:Y:S01]  /*0a90*/  LDG.E.U8 R25, desc[UR22][R22.64] ;  /* 0x0000001616197981 */ /* 0x000762000c1e1100 */
[----:B------:R-:W-:Y:S01]  /*0aa0*/  LEA.HI.X.SX32 R29, R3, R0, 0x1, P0 ;  /* 0x00000000031d7211 */ /* 0x000fe200000f0eff */
[C---:B------:R-:W-:Y:S01]  /*0ab0*/  IMAD R3, R4.reuse, 0x4, R5 ;  /* 0x0000000404037824 */ /* 0x040fe200078e0205 */
[C---:B0-----:R-:W-:Y:S01]  /*0ac0*/  IADD3 R32, P0, PT, R5.reuse, R2, RZ ;  /* 0x0000000205207210 */ /* 0x041fe20007f1e0ff */
[----:B------:R-:W5:Y:S03]  /*0ad0*/  LDG.E.U8 R74, desc[UR22][R48.64] ;  /* 0x00000016304a7981 */ /* 0x000f66000c1e1100 */
[----:B------:R-:W-:Y:S01]  /*0ae0*/  LEA.HI.X.SX32 R33, R5, R0, 0x1, P0 ;  /* 0x0000000005217211 */ /* 0x000fe200000f0eff */
[C---:B------:R-:W-:Y:S01]  /*0af0*/  IMAD R5, R4.reuse, 0x8, R3 ;  /* 0x0000000804057824 */ /* 0x040fe200078e0203 */
[C---:B------:R-:W-:Y:S01]  /*0b00*/  IADD3 R36, P0, PT, R3.reuse, R2, RZ ;  /* 0x0000000203247210 */ /* 0x040fe20007f1e0ff */
[----:B------:R0:W5:Y:S03]  /*0b10*/  LDG.E.U8 R31, desc[UR22][R28.64] ;  /* 0x000000161c1f7981 */ /* 0x000166000c1e1100 */
[----:B------:R-:W-:Y:S01]  /*0b20*/  LEA.HI.X.SX32 R37, R3, R0, 0x1, P0 ;  /* 0x0000000003257211 */ /* 0x000fe200000f0eff */
[C---:B------:R-:W-:Y:S01]  /*0b30*/  IMAD R3, R4.reuse, 0x4, R5 ;  /* 0x0000000404037824 */ /* 0x040fe200078e0205 */
[-C--:B------:R-:W-:Y:S01]  /*0b40*/  IADD3 R38, P0, PT, R5, R2.reuse, RZ ;  /* 0x0000000205267210 */ /* 0x080fe20007f1e0ff */
[----:B------:R4:W5:Y:S02]  /*0b50*/  LDG.E.U8 R34, desc[UR22][R32.64] ;  /* 0x0000001620227981 */ /* 0x000964000c1e1100 */
[----:B------:R-:W-:Y:S01]  /*0b60*/  IMAD R19, R4, 0x4, R3 ;  /* 0x0000000404137824 */ /* 0x000fe200078e0203 */
[----:B------:R-:W-:Y:S01]  /*0b70*/  IADD3 R44, P2, PT, R3, R2, RZ ;  /* 0x00000002032c7210 */ /* 0x000fe20007f5e0ff */
[----:B------:R0:W5:Y:S01]  /*0b80*/  LDG.E.U8 R49, desc[UR22][R36.64] ;  /* 0x0000001624317981 */ /* 0x000162000c1e1100 */
[----:B------:R-:W-:-:S02]  /*0b90*/  LEA.HI.X.SX32 R39, R5, R0, 0x1, P0 ;  /* 0x0000000005277211 */ /* 0x000fc400000f0eff */
[----:B------:R-:W-:Y:S01]  /*0ba0*/  LEA.HI.X.SX32 R45, R3, R0, 0x1, P2 ;  /* 0x00000000032d7211 */ /* 0x000fe200010f0eff */
[C---:B------:R-:W-:Y:S01]  /*0bb0*/  IMAD R3, R4.reuse, 0x8, R19 ;  /* 0x0000000804037824 */ /* 0x040fe200078e0213 */
[C---:B---3--:R-:W-:Y:S01]  /*0bc0*/  IADD3 R22, P0, PT, R19.reuse, R2, RZ ;  /* 0x0000000213167210 */ /* 0x048fe20007f1e0ff */
[----:B------:R3:W5:Y:S03]  /*0bd0*/  LDG.E.U8 R51, desc[UR22][R38.64] ;  /* 0x0000001626337981 */ /* 0x000766000c1e1100 */
[----:B------:R-:W-:Y:S01]  /*0be0*/  LEA.HI.X.SX32 R23, R19, R0, 0x1, P0 ;  /* 0x0000000013177211 */ /* 0x000fe200000f0eff */
[C---:B------:R-:W-:Y:S01]  /*0bf0*/  IMAD R5, R4.reuse, 0x4, R3 ;  /* 0x0000000404057824 */ /* 0x040fe200078e0203 */
[C---:B0-----:R-:W-:Y:S01]  /*0c00*/  IADD3 R28, P0, PT, R3.reuse, R2, RZ ;  /* 0x00000002031c7210 */ /* 0x041fe20007f1e0ff */
[----:B------:R-:W5:Y:S03]  /*0c10*/  LDG.E.U8 R40, desc[UR22][R44.64] ;  /* 0x000000162c287981 */ /* 0x000f66000c1e1100 */
[----:B------:R-:W-:Y:S01]  /*0c20*/  LEA.HI.X.SX32 R29, R3, R0, 0x1, P0 ;  /* 0x00000000031d7211 */ /* 0x000fe200000f0eff */
[C---:B------:R-:W-:Y:S01]  /*0c30*/  IMAD R3, R4.reuse, 0x4, R5 ;  /* 0x0000000404037824 */ /* 0x040fe200078e0205 */
[-C--:B----4-:R-:W-:Y:S01]  /*0c40*/  IADD3 R32, P0, PT, R5, R2.reuse, RZ ;  /* 0x0000000205207210 */ /* 0x090fe20007f1e0ff */
        /* <DEDUP_REMOVED lines=8> */
[----:B------:R3:W5:Y:S02]  /*0cd0*/  LDG.E.U8 R42, desc[UR22][R32.64] ;  /* 0x00000016202a7981 */ /* 0x000764000c1e1100 */
[----:B------:R-:W-:Y:S01]  /*0ce0*/  IMAD R5, R4, 0x4, R3 ;  /* 0x0000000404057824 */ /* 0x000fe200078e0203 */
[----:B------:R-:W-:Y:S01]  /*0cf0*/  LEA.HI.X.SX32 R39, R19, R0, 0x1, P0 ;  /* 0x0000000013277211 */ /* 0x000fe200000f0eff */
[----:B------:R1:W5:Y:S01]  /*0d00*/  LDG.E.U8 R59, desc[UR22][R36.64] ;  /* 0x00000016243b7981 */ /* 0x000362000c1e1100 */
[----:B0-----:R-:W-:-:S03]  /*0d10*/  IADD3 R22, P0, PT, R3, R2, RZ ;  /* 0x0000000203167210 */ /* 0x001fc60007f1e0ff */
[----:B------:R-:W5:Y:S01]  /*0d20*/  LDG.E.U8 R61, desc[UR22][R38.64] ;  /* 0x00000016263d7981 */ /* 0x000f62000c1e1100 */
[----:B------:R-:W-:Y:S01]  /*0d30*/  LEA.HI.X.SX32 R23, R3, R0, 0x1, P0 ;  /* 0x0000000003177211 */ /* 0x000fe200000f0eff */
[----:B------:R-:W-:Y:S01]  /*0d40*/  IMAD R3, R4, 0x8, R5 ;  /* 0x0000000804037824 */ /* 0x000fe200078e0205 */
[----:B------:R-:W-:-:S03]  /*0d50*/  IADD3 R44, P0, PT, R5, R2, RZ ;  /* 0x00000002052c7210 */ /* 0x000fc60007f1e0ff */
[----:B------:R0:W5:Y:S01]  /*0d60*/  LDG.E.U8 R46, desc[UR22][R22.64] ;  /* 0x00000016162e7981 */ /* 0x000162000c1e1100 */
[----:B------:R-:W-:Y:S01]  /*0d70*/  LEA.HI.X.SX32 R45, R5, R0, 0x1, P0 ;  /* 0x00000000052d7211 */ /* 0x000fe200000f0eff */
[----:B------:R-:W-:Y:S01]  /*0d80*/  IMAD R5, R4, 0x4, R3 ;  /* 0x0000000404057824 */ /* 0x000fe200078e0203 */
[----:B----4-:R-:W-:-:S03]  /*0d90*/  IADD3 R28, P0, PT, R3, R2, RZ ;  /* 0x00000002031c7210 */ /* 0x010fc60007f1e0ff */
[C---:B------:R-:W-:Y:S01]  /*0da0*/  IMAD R19, R4.reuse, 0x4, R5 ;  /* 0x0000000404137824 */ /* 0x040fe200078e0205 */
[----:B------:R-:W-:Y:S01]  /*0db0*/  LEA.HI.X.SX32 R29, R3, R0, 0x1, P0 ;  /* 0x00000000031d7211 */ /* 0x000fe200000f0eff */
[----:B------:R4:W5:Y:S01]  /*0dc0*/  LDG.E.U8 R63, desc[UR22][R44.64] ;  /* 0x000000162c3f7981 */ /* 0x000962000c1e1100 */
[-C--:B---3--:R-:W-:Y:S01]  /*0dd0*/  IADD3 R32, P2, PT, R5, R2.reuse, RZ ;  /* 0x0000000205207210 */ /* 0x088fe20007f5e0ff */
[C---:B------:R-:W-:Y:S01]  /*0de0*/  IMAD R3, R4.reuse, 0x8, R19 ;  /* 0x0000000804037824 */ /* 0x040fe200078e0213 */
[----:B-1----:R-:W-:Y:S01]  /*0df0*/  IADD3 R36, P0, PT, R19, R2, RZ ;  /* 0x0000000213247210 */ /* 0x002fe20007f1e0ff */
[----:B------:R1:W5:Y:S01]  /*0e00*/  LDG.E.U8 R65, desc[UR22][R28.64] ;  /* 0x000000161c417981 */ /* 0x000362000c1e1100 */
[-C--:B------:R-:W-:Y:S02]  /*0e10*/  LEA.HI.X.SX32 R33, R5, R0.reuse, 0x1, P2 ;  /* 0x0000000005217211 */ /* 0x080fe400010f0eff */
[----:B------:R-:W-:Y:S01]  /*0e20*/  LEA.HI.X.SX32 R37, R19, R0, 0x1, P0 ;  /* 0x0000000013257211 */ /* 0x000fe200000f0eff */
[C---:B------:R-:W-:Y:S01]  /*0e30*/  IMAD R5, R4.reuse, 0x4, R3 ;  /* 0x0000000404057824 */ /* 0x040fe200078e0203 */
[C---:B0-----:R-:W-:Y:S01]  /*0e40*/  IADD3 R22, P0, PT, R3.reuse, R2, RZ ;  /* 0x0000000203167210 */ /* 0x041fe20007f1e0ff */
[----:B------:R0:W5:Y:S03]  /*0e50*/  LDG.E.U8 R48, desc[UR22][R32.64] ;  /* 0x0000001620307981 */ /* 0x000166000c1e1100 */
[----:B------:R-:W-:Y:S01]  /*0e60*/  LEA.HI.X.SX32 R23, R3, R0, 0x1, P0 ;  /* 0x0000000003177211 */ /* 0x000fe200000f0eff */
[C---:B------:R-:W-:Y:S01]  /*0e70*/  IMAD R3, R4.reuse, 0x4, R5 ;  /* 0x0000000404037824 */ /* 0x040fe200078e0205 */
[-C--:B------:R-:W-:Y:S01]  /*0e80*/  IADD3 R38, P0, PT, R5, R2.reuse, RZ ;  /* 0x0000000205267210 */ /* 0x080fe20007f1e0ff */
[----:B------:R3:W5:Y:S02]  /*0e90*/  LDG.E.U8 R67, desc[UR22][R36.64] ;  /* 0x0000001624437981 */ /* 0x000764000c1e1100 */
[----:B------:R-:W-:Y:S01]  /*0ea0*/  IMAD R19, R4, 0x8, R3 ;  /* 0x0000000804137824 */ /* 0x000fe200078e0203 */
[----:B----4-:R-:W-:Y:S01]  /*0eb0*/  IADD3 R44, P2, PT, R3, R2, RZ ;  /* 0x00000002032c7210 */ /* 0x010fe20007f5e0ff */
[----:B------:R4:W5:Y:S01]  /*0ec0*/  LDG.E.U8 R69, desc[UR22][R22.64] ;  /* 0x0000001616457981 */ /* 0x000962000c1e1100 */
[----:B------:R-:W-:-:S02]  /*0ed0*/  LEA.HI.X.SX32 R39, R5, R0, 0x1, P0 ;  /* 0x0000000005277211 */ /* 0x000fc400000f0eff */
[----:B------:R-:W-:Y:S01]  /*0ee0*/  LEA.HI.X.SX32 R45, R3, R0, 0x1, P2 ;  /* 0x00000000032d7211 */ /* 0x000fe200010f0eff */
[C---:B------:R-:W-:Y:S01]  /*0ef0*/  IMAD R3, R4.reuse, 0x4, R19 ;  /* 0x0000000404037824 */ /* 0x040fe200078e0213 */
[C---:B-1----:R-:W-:Y:S01]  /*0f00*/  IADD3 R28, P0, PT, R19.reuse, R2, RZ ;  /* 0x00000002131c7210 */ /* 0x042fe20007f1e0ff */
[----:B------:R1:W5:Y:S02]  /*0f10*/  LDG.E.U8 R50, desc[UR22][R38.64] ;  /* 0x0000001626327981 */ /* 0x000364000c1e1100 */
[----:B------:R-:W-:Y:S01]  /*0f20*/  IMAD R5, R4, 0x4, R3 ;  /* 0x0000000404057824 */ /* 0x000fe200078e0203 */
[----:B------:R-:W-:Y:S01]  /*0f30*/  LEA.HI.X.SX32 R29, R19, R0, 0x1, P0 ;  /* 0x00000000131d7211 */ /* 0x000fe200000f0eff */
[----:B------:R1:W5:Y:S01]  /*0f40*/  LDG.E.U8 R71, desc[UR22][R44.64] ;  /* 0x000000162c477981 */ /* 0x000362000c1e1100 */
[----:B0-----:R-:W-:-:S03]  /*0f50*/  IADD3 R32, P0, PT, R3, R2, RZ ;  /* 0x0000000203207210 */ /* 0x001fc60007f1e0ff */
[----:B------:R0:W5:Y:S01]  /*0f60*/  LDG.E.U8 R73, desc[UR22][R28.64] ;  /* 0x000000161c497981 */ /* 0x000162000c1e1100 */
[----:B------:R-:W-:Y:S01]  /*0f70*/  LEA.HI.X.SX32 R33, R3, R0, 0x1, P0 ;  /* 0x0000000003217211 */ /* 0x000fe200000f0eff */
[----:B------:R-:W-:Y:S01]  /*0f80*/  IMAD R3, R4, 0x8, R5 ;  /* 0x0000000804037824 */ /* 0x000fe200078e0205 */
[----:B---3--:R-:W-:-:S03]  /*0f90*/  IADD3 R36, P0, PT, R5, R2, RZ ;  /* 0x0000000205247210 */ /* 0x008fc60007f1e0ff */
[----:B------:R3:W5:Y:S01]  /*0fa0*/  LDG.E.U8 R54, desc[UR22][R32.64] ;  /* 0x0000001620367981 */ /* 0x000762000c1e1100 */
[----:B------:R-:W-:Y:S01]  /*0fb0*/  LEA.HI.X.SX32 R37, R5, R0, 0x1, P0 ;  /* 0x0000000005257211 */ /* 0x000fe200000f0eff */
[----:B------:R-:W-:Y:S01]  /*0fc0*/  IMAD R5, R4, 0x4, R3 ;  /* 0x0000000404057824 */ /* 0x000fe200078e0203 */
[----:B----4-:R-:W-:-:S03]  /*0fd0*/  IADD3 R22, P0, PT, R3, R2, RZ ;  /* 0x0000000203167210 */ /* 0x010fc60007f1e0ff */
[C---:B------:R-:W-:Y:S01]  /*0fe0*/  IMAD R19, R4.reuse, 0x4, R5 ;  /* 0x0000000404137824 */ /* 0x040fe200078e0205 */
[----:B------:R-:W-:Y:S01]  /*0ff0*/  LEA.HI.X.SX32 R23, R3, R0, 0x1, P0 ;  /* 0x0000000003177211 */ /* 0x000fe200000f0eff */
[----:B------:R4:W5:Y:S01]  /*1000*/  LDG.E.U8 R75, desc[UR22][R36.64] ;  /* 0x00000016244b7981 */ /* 0x000962000c1e1100 */
[-C--:B-1----:R-:W-:Y:S01]  /*1010*/  IADD3 R38, P2, PT, R5, R2.reuse, RZ ;  /* 0x0000000205267210 */ /* 0x082fe20007f5e0ff */
[C---:B------:R-:W-:Y:S01]  /*1020*/  IMAD R3, R4.reuse, 0x8, R19 ;  /* 0x0000000804037824 */ /* 0x040fe200078e0213 */
[----:B------:R-:W-:Y:S01]  /*1030*/  IADD3 R44, P0, PT, R19, R2, RZ ;  /* 0x00000002132c7210 */ /* 0x000fe20007f1e0ff */
        /* <DEDUP_REMOVED lines=8> */
[-C--:B---3--:R-:W-:Y:S01]  /*10c0*/  IADD3 R32, P0, PT, R5, R2.reuse, RZ ;  /* 0x0000000205207210 */ /* 0x088fe20007f1e0ff */
        /* <DEDUP_REMOVED lines=47> */
[----:B------:R-:W5:Y:S01]  /*13c0*/  LDG.E.U8 R95, desc[UR22][R44.64] ;  /* 0x000000162c5f7981 */ /* 0x000f62000c1e1100 */
        /* <DEDUP_REMOVED lines=10> */
[----:B-1----:R-:W-:Y:S01]  /*1470*/  IADD3 R38, P2, PT, R5, R2, RZ ;  /* 0x0000000205267210 */ /* 0x002fe20007f5e0ff */
[----:B------:R-:W5:Y:S01]  /*1480*/  LDG.E.U8 R37, desc[UR22][R36.64] ;  /* 0x0000001624257981 */ /* 0x000f62000c1e1100 */
[-C--:B------:R-:W-:Y:S01]  /*1490*/  LEA.HI.X.SX32 R23, R3, R0.reuse, 0x1, P0 ;  /* 0x0000000003177211 */ /* 0x080fe200000f0eff */
[----:B------:R-:W-:Y:S01]  /*14a0*/  IMAD R3, R4, 0x8, R19 ;  /* 0x0000000804037824 */ /* 0x000fe200078e0213 */
[----:B------:R-:W-:-:S03]  /*14b0*/  LEA.HI.X.SX32 R39, R5, R0, 0x1, P2 ;  /* 0x0000000005277211 */ /* 0x000fc600010f0eff */
[C---:B------:R-:W-:Y:S01]  /*14c0*/  IMAD R5, R4.reuse, 0x4, R3 ;  /* 0x0000000404057824 */ /* 0x040fe200078e0203 */
[-C--:B0-----:R-:W-:Y:S01]  /*14d0*/  IADD3 R28, P0, PT, R19, R2.reuse, RZ ;  /* 0x00000002131c7210 */ /* 0x081fe20007f1e0ff */
[----:B------:R0:W5:Y:S03]  /*14e0*/  LDG.E.U8 R23, desc[UR22][R22.64] ;  /* 0x0000001616177981 */ /* 0x000166000c1e1100 */
[----:B------:R-:W-:Y:S01]  /*14f0*/  IADD3 R44, P2, PT, R5, R2, RZ ;  /* 0x00000002052c7210 */ /* 0x000fe20007f5e0ff */
[----:B------:R-:W5:Y:S01]  /*1500*/  LDG.E.U8 R38, desc[UR22][R38.64] ;  /* 0x0000001626267981 */ /* 0x000f62000c1e1100 */
[-C--:B------:R-:W-:Y:S01]  /*1510*/  LEA.HI.X.SX32 R29, R19, R0.reuse, 0x1, P0 ;  /* 0x00000000131d7211 */ /* 0x080fe200000f0eff */
[----:B------:R-:W-:Y:S01]  /*1520*/  IMAD R19, R4, 0x4, R5 ;  /* 0x0000000404137824 */ /* 0x000fe200078e0205 */
[----:B------:R-:W-:Y:S02]  /*1530*/  LEA.HI.X.SX32 R45, R5, R0, 0x1, P2 ;  /* 0x00000000052d7211 */ /* 0x000fe400010f0eff */
[----:B------:R-:W1:Y:S01]  /*1540*/  LDC.64 R4, c[0x0][0x3c0] ;  /* 0x0000f000ff047b82 */ /* 0x000e620000000a00 */
[C---:B---3--:R-:W-:Y:S01]  /*1550*/  IADD3 R32, P0, PT, R3.reuse, R2, RZ ;  /* 0x0000000203207210 */ /* 0x048fe20007f1e0ff */
[----:B------:R-:W5:Y:S03]  /*1560*/  LDG.E.U8 R29, desc[UR22][R28.64] ;  /* 0x000000161c1d7981 */ /* 0x000f66000c1e1100 */
[----:B------:R-:W-:Y:S01]  /*1570*/  LEA.HI.X.SX32 R33, R3, R0, 0x1, P0 ;  /* 0x0000000003217211 */ /* 0x000fe200000f0eff */
[----:B------:R-:W5:Y:S01]  /*1580*/  LDG.E.U8 R44, desc[UR22][R44.64] ;  /* 0x000000162c2c7981 */ /* 0x000f62000c1e1100 */
[----:B------:R-:W-:-:S04]  /*1590*/  IADD3 R2, P0, PT, R19, R2, RZ ;  /* 0x0000000213027210 */ /* 0x000fc80007f1e0ff */
[----:B------:R-:W-:Y:S01]  /*15a0*/  LEA.HI.X.SX32 R3, R19, R0, 0x1, P0 ;  /* 0x0000000013037211 */ /* 0x000fe200000f0eff */
[----:B------:R-:W5:Y:S01]  /*15b0*/  LDG.E.U8 R33, desc[UR22][R32.64] ;  /* 0x0000001620217981 */ /* 0x000f62000c1e1100 */
[----:B------:R-:W-:Y:S02]  /*15c0*/  LOP3.LUT R0, R82, 0xff, RZ, 0xc0, !PT ;  /* 0x000000ff52007812 */ /* 0x000fe400078ec0ff */
[--C-:B0-----:R-:W-:Y:S01]  /*15d0*/  SHF.R.S32.HI R22, RZ, 0x7, R82.reuse ;  /* 0x00000007ff167819 */ /* 0x101fe20000011452 */
[----:B------:R0:W5:Y:S02]  /*15e0*/  LDG.E.U8 R99, desc[UR22][R2.64] ;  /* 0x0000001602637981 */ /* 0x000164000c1e1100 */
[----:B--2---:R-:W-:Y:S01]  /*15f0*/  IMAD R0, R0, UR4, RZ ;  /* 0x0000000400007c24 */ /* 0x004fe2000f8e02ff */
[----:B------:R-:W-:Y:S01]  /*1600*/  SHF.R.U32.HI R36, RZ, 0x5, R82 ;  /* 0x00000005ff247819 */ /* 0x000fe20000011652 */
[----:B-1----:R-:W-:Y:S01]  /*1610*/  IMAD R19, R4, UR77, RZ ;  /* 0x0000004d04137c24 */ /* 0x002fe2000f8e02ff */
[----:B0-----:R-:W-:-:S02]  /*1620*/  SGXT R3, R22, 0x1 ;  /* 0x000000011603781a */ /* 0x001fc40000000200 */
[----:B------:R-:W-:Y:S02]  /*1630*/  SHF.R.S32.HI R22, RZ, 0x1f, R0 ;  /* 0x0000001fff167819 */ /* 0x000fe40000011400 */
[--C-:B------:R-:W-:Y:S02]  /*1640*/  IADD3 R2, P0, P2, R0, R100, R19.reuse ;  /* 0x0000006400027210 */ /* 0x100fe40007a1e013 */
[----:B------:R-:W-:Y:S02]  /*1650*/  SHF.R.S32.HI R4, RZ, 0x1f, R19 ;  /* 0x0000001fff047819 */ /* 0x000fe40000011413 */
[----:B------:R-:W-:Y:S02]  /*1660*/  LOP3.LUT R0, R3, 0x90, RZ, 0xc0, !PT ;  /* 0x0000009003007812 */ /* 0x000fe400078ec0ff */
[----:B------:R-:W-:Y:S02]  /*1670*/  R2UR UR56, R36 ;  /* 0x00000000243872ca */ /* 0x000fe400000e0000 */
[----:B------:R-:W-:-:S02]  /*1680*/  R2UR UR10, R52 ;  /* 0x00000000340a72ca */ /* 0x000fc400000e0000 */
[----:B------:R-:W-:Y:S02]  /*1690*/  IADD3.X R3, PT, PT, R22, R101, R4, P0, P2 ;  /* 0x0000006516037210 */ /* 0x000fe400007e4404 */
[----:B------:R-:W-:Y:S01]  /*16a0*/  LOP3.LUT R0, R0, 0x7f, R82, 0x78, !PT ;  /* 0x0000007f00007812 */ /* 0x000fe200078e7852 */
[----:B------:R-:W-:Y:S10]  /*16b0*/  @P1 BRA `(.L_x_5) ;  /* 0x0000000000181947 */ /* 0x000ff40003800000 */
[----:B------:R-:W-:Y:S01]  /*16c0*/  ELECT P0, URZ, PT ;  /* 0x0000000000ff782f */ /* 0x000fe20003800000 */
[----:B------:R-:W-:Y:S01]  /*16d0*/  IMAD.MOV.U32 R4, RZ, RZ, 0x1 ;  /* 0x00000001ff047424 */ /* 0x000fe200078e00ff */
[----:B------:R-:W-:Y:S01]  /*16e0*/  UMOV UR4, 0x40 ;  /* 0x0000004000047882 */ /* 0x000fe20000000000 */
[----:B------:R-:W-:Y:S01]  /*16f0*/  UVIRTCOUNT.DEALLOC.SMPOOL 0x80 ;  /* 0x000000800000784c */ /* 0x000fe20000000000 */
[----:B------:R-:W-:-:S09]  /*1700*/  ULEA UR4, UR6, UR4, 0x18 ;  /* 0x0000000406047291 */ /* 0x000fd2000f8ec0ff */
[----:B------:R0:W-:Y:S03]  /*1710*/  @P0 STS.U8 [UR4], R4 ;  /* 0x00000004ff000988 */ /* 0x0001e60008000004 */
.L_x_5:
[----:B------:R-:W-:Y:S01]  /*1720*/  LOP3.LUT R19, R0, 0x20, RZ, 0x3c, !PT ;  /* 0x0000002000137812 */ /* 0x000fe200078e3cff */
[----:B-----5:R1:W-:Y:S01]  /*1730*/  STS.U8 [R0+UR9], R7 ;  /* 0x0000000700007988 */ /* 0x0203e20008000009 */
[----:B------:R-:W-:Y:S01]  /*1740*/  USHF.L.U32 UR4, UR56, 0x15, URZ ;  /* 0x0000001538047899 */ /* 0x000fe200080006ff */
[----:B------:R-:W-:Y:S01]  /*1750*/  LOP3.LUT P2, RZ, R82, 0xff, RZ, 0xc0, !PT ;  /* 0x000000ff52ff7812 */ /* 0x000fe2000784c0ff */
[----:B------:R-:W-:Y:S01]  /*1760*/  ULOP3.LUT UR14, UR56, 0x4, URZ, 0xc0, !UPT ;  /* 0x00000004380e7892 */ /* 0x000fe2000f8ec0ff */
[----:B------:R2:W-:Y:S01]  /*1770*/  STS.U8 [R0+UR9+0x200], R25 ;  /* 0x0002001900007988 */ /* 0x0005e20008000009 */
[----:B------:R-:W-:Y:S01]  /*1780*/  ULOP3.LUT UR6, UR4, 0x600000, URZ, 0xc0, !UPT ;  /* 0x0060000004067892 */ /* 0x000fe2000f8ec0ff */
[----:B------:R-:W-:Y:S02]  /*1790*/  UMOV UR5, 0x1 ;  /* 0x0000000100057882 */ /* 0x000fe40000000000 */
[----:B------:R3:W-:Y:S01]  /*17a0*/  STS.U8 [R0+UR9+0x400], R31 ;  /* 0x0004001f00007988 */ /* 0x0007e20008000009 */
[----:B------:R-:W-:Y:S01]  /*17b0*/  UIADD3 UR11, UPT, UPT, UR10, UR6, URZ ;  /* 0x000000060a0b7290 */ /* 0x000fe2000fffe0ff */
[----:B-1----:R-:W-:Y:S01]  /*17c0*/  PRMT R7, RZ, 0x7610, R7 ;  /* 0x00007610ff077816 */ /* 0x002fe20000000007 */
[----:B------:R-:W-:-:S02]  /*17d0*/  UIADD3 UR12, UPT, UPT, UR9, 0x11000, URZ ;  /* 0x00011000090c7890 */ /* 0x000fc4000fffe0ff */
[----:B------:R-:W-:Y:S01]  /*17e0*/  STS.U8 [R0+UR9+0x600], R49 ;  /* 0x0006003100007988 */ /* 0x000fe20008000009 */
[----:B------:R-:W-:Y:S01]  /*17f0*/  ULEA UR11, UR14, UR11, 0x5 ;  /* 0x0000000b0e0b7291 */ /* 0x000fe2000f8e28ff */
[----:B------:R-:W-:Y:S02]  /*1800*/  VOTEU.ALL UP0, P2 ;  /* 0x0000000000ff7886 */ /* 0x000fe40001000000 */
[----:B------:R1:W-:Y:S01]  /*1810*/  STS.U8 [R0+UR9+0x800], R51 ;  /* 0x0008003300007988 */ /* 0x0003e20008000009 */
[----:B------:R-:W4:Y:S03]  /*1820*/  LDCU UR7, c[0x0][0x3f0] ;  /* 0x00007e00ff0777ac */ /* 0x000f260008000800 */
[----:B------:R-:W-:Y:S01]  /*1830*/  STS.U8 [R0+UR9+0xa00], R55 ;  /* 0x000a003700007988 */ /* 0x000fe20008000009 */
[----:B------:R-:W-:-:S04]  /*1840*/  @!UP0 UIADD3 UR16, UPT, UPT, -UR5, 0x100000, URZ ;  /* 0x0010000005108890 */ /* 0x000fc8000fffe1ff */
[----:B------:R-:W-:Y:S02]  /*1850*/  @!UP0 USHF.L.U32 UR17, UR16, 0xb, URZ ;  /* 0x0000000b10118899 */ /* 0x000fe400080006ff */
[----:B------:R-:W-:Y:S01]  /*1860*/  @!UP0 USHF.L.U32 UR16, UR16, 0x1, URZ ;  /* 0x0000000110108899 */ /* 0x000fe200080006ff */
[----:B------:R-:W-:Y:S01]  /*1870*/  VOTEU.ALL UP1, P2 ;  /* 0x0000000000ff7886 */ /* 0x000fe20001020000 */
[----:B------:R-:W-:Y:S04]  /*1880*/  STS.U8 [R0+UR9+0xc00], R57 ;  /* 0x000c003900007988 */ /* 0x000fe80008000009 */
[----:B------:R-:W-:Y:S04]  /*1890*/  STS.U8 [R0+UR9+0xe00], R59 ;  /* 0x000e003b00007988 */ /* 0x000fe80008000009 */
[----:B------:R0:W-:Y:S01]  /*18a0*/  STS.U8 [R0+UR9+0x1000], R61 ;  /* 0x0010003d00007988 */ /* 0x0001e20008000009 */
[----:B----4-:R-:W-:-:S03]  /*18b0*/  ISETP.LT.AND P3, PT, RZ, UR7, PT ;  /* 0x00000007ff007c0c */ /* 0x010fc6000bf61270 */
[----:B------:R-:W-:Y:S04]  /*18c0*/  STS.U8 [R0+UR9+0x1200], R63 ;  /* 0x0012003f00007988 */ /* 0x000fe80008000009 */
[----:B------:R-:W-:Y:S04]  /*18d0*/  STS.U8 [R0+UR9+0x1400], R65 ;  /* 0x0014004100007988 */ /* 0x000fe80008000009 */
[----:B------:R4:W-:Y:S04]  /*18e0*/  STS.U8 [R0+UR9+0x1600], R67 ;  /* 0x0016004300007988 */ /* 0x0009e80008000009 */
[----:B------:R-:W-:Y:S04]  /*18f0*/  STS.U8 [R0+UR9+0x1800], R69 ;  /* 0x0018004500007988 */ /* 0x000fe80008000009 */
[----:B------:R-:W-:Y:S04]  /*1900*/  STS.U8 [R0+UR9+0x1a00], R71 ;  /* 0x001a004700007988 */ /* 0x000fe80008000009 */
[----:B------:R-:W-:Y:S04]  /*1910*/  STS.U8 [R0+UR9+0x1c00], R73 ;  /* 0x001c004900007988 */ /* 0x000fe80008000009 */
[----:B------:R-:W-:Y:S04]  /*1920*/  STS.U8 [R0+UR9+0x1e00], R75 ;  /* 0x001e004b00007988 */ /* 0x000fe80008000009 */
        /* <DEDUP_REMOVED lines=12> */
[----:B------:R0:W-:Y:S04]  /*19f0*/  STS.U8 [R0+UR9+0x3800], R23 ;  /* 0x0038001700007988 */ /* 0x0001e80008000009 */
[----:B------:R0:W-:Y:S04]  /*1a00*/  STS.U8 [R0+UR9+0x3a00], R29 ;  /* 0x003a001d00007988 */ /* 0x0001e80008000009 */
[----:B------:R-:W-:Y:S04]  /*1a10*/  STS.U8 [R0+UR9+0x3c00], R33 ;  /* 0x003c002100007988 */ /* 0x000fe80008000009 */
[----:B------:R-:W-:Y:S01]  /*1a20*/  STS.U8 [R0+UR9+0x3e00], R99 ;  /* 0x003e006300007988 */ /* 0x000fe20008000009 */
[----:B------:R-:W-:Y:S01]  /*1a30*/  STTM.16dp32bit_t0_t15.x64 tmem[UR11], RZ ;  /* 0x000000ff000079ed */ /* 0x000fe20008b0000b */
[----:B------:R-:W-:Y:S02]  /*1a40*/  STTM.16dp32bit_t16_t31.x64 tmem[UR11+0x40], RZ ;  /* 0x000040ff000079ed */ /* 0x000fe40008b2000b */
[----:B------:R0:W-:Y:S01]  /*1a50*/  STS.U8 [R19+UR9+0x100], R6 ;  /* 0x0001000613007988 */ /* 0x0001e20008000009 */
[C---:B--2---:R-:W-:Y:S01]  /*1a60*/  IMAD R25, R5.reuse, 0x9, RZ ;  /* 0x0000000905197824 */ /* 0x044fe200078e02ff */
[----:B0-----:R-:W-:Y:S01]  /*1a70*/  PRMT R4, RZ, 0x7610, R4 ;  /* 0x00007610ff047816 */ /* 0x001fe20000000004 */
[C---:B---3--:R-:W-:Y:S01]  /*1a80*/  IMAD R31, R5.reuse, 0x39, RZ ;  /* 0x00000039051f7824 */ /* 0x048fe200078e02ff */
[----:B------:R-:W-:Y:S01]  /*1a90*/  STS.U8 [R19+UR9+0x500], R34 ;  /* 0x0005002213007988 */ /* 0x000fe20008000009 */
[----:B------:R-:W-:Y:S01]  /*1aa0*/  PRMT R22, RZ, 0x7610, R22 ;  /* 0x00007610ff167816 */ /* 0x000fe20000000016 */
[C---:B------:R-:W-:Y:S01]  /*1ab0*/  IMAD R39, R5.reuse, 0x3a, RZ ;  /* 0x0000003a05277824 */ /* 0x040fe200078e02ff */
[----:B------:R-:W-:Y:S01]  /*1ac0*/  PRMT R28, RZ, 0x7610, R28 ;  /* 0x00007610ff1c7816 */ /* 0x000fe2000000001c */
[----:B------:R-:W-:Y:S01]  /*1ad0*/  STS.U8 [R19+UR9+0x900], R40 ;  /* 0x0009002813007988 */ /* 0x000fe20008000009 */
[C---:B------:R-:W-:Y:S01]  /*1ae0*/  IMAD R45, R5.reuse, 0x2b, RZ ;  /* 0x0000002b052d7824 */ /* 0x040fe200078e02ff */
[----:B------:R-:W-:Y:S01]  /*1af0*/  PRMT R36, RZ, 0x7610, R36 ;  /* 0x00007610ff247816 */ /* 0x000fe20000000024 */
[C---:B-1----:R-:W-:Y:S01]  /*1b00*/  IMAD R51, R5.reuse, 0x3b, RZ ;  /* 0x0000003b05337824 */ /* 0x042fe200078e02ff */
[----:B------:R-:W-:Y:S01]  /*1b10*/  STS.U8 [R19+UR9+0xd00], R42 ;  /* 0x000d002a13007988 */ /* 0x000fe20008000009 */
[----:B------:R-:W-:Y:S01]  /*1b20*/  PRMT R61, RZ, 0x7610, R61 ;  /* 0x00007610ff3d7816 */ /* 0x000fe2000000003d */
[C---:B------:R-:W-:Y:S01]  /*1b30*/  IMAD R55, R5.reuse, 0x3d, RZ ;  /* 0x0000003d05377824 */ /* 0x040fe200078e02ff */
[----:B----4-:R-:W-:Y:S01]  /*1b40*/  PRMT R67, RZ, 0x7610, R67 ;  /* 0x00007610ff437816 */ /* 0x010fe20000000043 */
[----:B------:R-:W-:Y:S01]  /*1b50*/  STS.U8 [R19+UR9+0x1100], R46 ;  /* 0x0011002e13007988 */ /* 0x000fe20008000009 */
[----:B------:R-:W-:Y:S01]  /*1b60*/  PRMT R59, RZ, 0x7610, R59 ;  /* 0x00007610ff3b7816 */ /* 0x000fe2000000003b */
[----:B------:R-:W0:Y:S02]  /*1b70*/  LDC R81, c[0x0][0x3c4] ;  /* 0x0000f100ff517b82 */ /* 0x000e240000000800 */
        /* <DEDUP_REMOVED lines=14> */
[----:B------:R2:W-:Y:S01]  /*1c60*/  STS.U8 [R19+UR9+0xf00], R11 ;  /* 0x000f000b13007988 */ /* 0x0005e20008000009 */
[----:B------:R-:W-:-:S02]  /*1c70*/  IMAD R23, R5, 0x30, RZ ;  /* 0x0000003005177824 */ /* 0x000fc400078e02ff */
[C---:B------:R-:W-:Y:S01]  /*1c80*/  IMAD R29, R5.reuse, 0x38, RZ ;  /* 0x00000038051d7824 */ /* 0x040fe200078e02ff */
[----:B------:R-:W-:Y:S01]  /*1c90*/  STS.U8 [R19+UR9+0x1300], R12 ;  /* 0x0013000c13007988 */ /* 0x000fe20008000009 */
[----:B------:R-:W-:Y:S02]  /*1ca0*/  PRMT R6, RZ, 0x7610, R6 ;  /* 0x00007610ff067816 */ /* 0x000fe40000000006 */
[----:B-1----:R-:W-:Y:S01]  /*1cb0*/  PRMT R8, RZ, 0x7610, R8 ;  /* 0x00007610ff087816 */ /* 0x002fe20000000008 */
[----:B------:R1:W-:Y:S01]  /*1cc0*/  STS.U8 [R19+UR9+0x1700], R13 ;  /* 0x0017000d13007988 */ /* 0x0003e20008000009 */
[C---:B------:R-:W-:Y:S02]  /*1cd0*/  IMAD R33, R5.reuse, 0x32, RZ ;  /* 0x0000003205217824 */ /* 0x040fe400078e02ff */
[C---:B------:R-:W-:Y:S01]  /*1ce0*/  IMAD R37, R5.reuse, 0xb, RZ ;  /* 0x0000000b05257824 */ /* 0x040fe200078e02ff */
[----:B------:R-:W-:Y:S01]  /*1cf0*/  STS.U8 [R19+UR9+0x1b00], R14 ;  /* 0x001b000e13007988 */ /* 0x000fe20008000009 */
[----:B--2---:R-:W-:Y:S01]  /*1d00*/  IMAD.SHL.U32 R11, R5, 0x8, RZ ;  /* 0x00000008050b7824 */ /* 0x004fe200078e00ff */
[----:B------:R-:W-:-:S02]  /*1d10*/  PRMT R34, RZ, 0x7610, R34 ;  /* 0x00007610ff227816 */ /* 0x000fc40000000022 */
[----:B------:R2:W-:Y:S01]  /*1d20*/  STS.U8 [R19+UR9+0x1f00], R15 ;  /* 0x001f000f13007988 */ /* 0x0005e20008000009 */
[----:B------:R-:W-:Y:S01]  /*1d30*/  PRMT R38, RZ, 0x7610, R38 ;  /* 0x00007610ff267816 */ /* 0x000fe20000000026 */
[----:B-1----:R-:W-:Y:S01]  /*1d40*/  IMAD.SHL.U32 R13, R5, 0x10, RZ ;  /* 0x00000010050d7824 */ /* 0x002fe200078e00ff */
[C---:B------:R-:W-:Y:S01]  /*1d50*/  IADD3 R48, P0, PT, R11.reuse, R2, RZ ;  /* 0x000000020b307210 */ /* 0x040fe20007f1e0ff */
[----:B------:R-:W-:Y:S01]  /*1d60*/  STS.U8 [R19+UR9+0x2300], R16 ;  /* 0x0023001013007988 */ /* 0x000fe20008000009 */
[----:B------:R-:W-:Y:S02]  /*1d70*/  PRMT R40, RZ, 0x7610, R40 ;  /* 0x00007610ff287816 */ /* 0x000fe40000000028 */
[----:B------:R-:W-:Y:S01]  /*1d80*/  LEA.HI.X.SX32 R49, R11, R3, 0x1, P0 ;  /* 0x000000030b317211 */ /* 0x000fe200000f0eff */
[----:B------:R1:W-:Y:S01]  /*1d90*/  STS.U8 [R19+UR9+0x2700], R17 ;  /* 0x0027001113007988 */ /* 0x0003e20008000009 */
[----:B------:R-:W-:Y:S02]  /*1da0*/  PRMT R44, RZ, 0x7610, R44 ;  /* 0x00007610ff2c7816 */ /* 0x000fe4000000002c */
[----:B------:R-:W-:Y:S01]  /*1db0*/  PRMT R66, RZ, 0x7610, R66 ;  /* 0x00007610ff427816 */ /* 0x000fe20000000042 */
[----:B------:R-:W-:Y:S01]  /*1dc0*/  STS.U8 [R19+UR9+0x2b00], R18 ;  /* 0x002b001213007988 */ /* 0x000fe20008000009 */
[----:B------:R-:W-:-:S02]  /*1dd0*/  PRMT R58, RZ, 0x7610, R58 ;  /* 0x00007610ff3a7816 */ /* 0x000fc4000000003a */
[----:B------:R-:W-:Y:S01]  /*1de0*/  PRMT R65, RZ, 0x7610, R65 ;  /* 0x00007610ff417816 */ /* 0x000fe20000000041 */
[----:B------:R-:W-:Y:S01]  /*1df0*/  STS.U8 [R19+UR9+0x2f00], R64 ;  /* 0x002f004013007988 */ /* 0x000fe20008000009 */
[----:B------:R-:W-:Y:S02]  /*1e00*/  PRMT R69, RZ, 0x7610, R69 ;  /* 0x00007610ff457816 */ /* 0x000fe40000000045 */
[----:B------:R-:W-:Y:S01]  /*1e10*/  PRMT R62, RZ, 0x7610, R62 ;  /* 0x00007610ff3e7816 */ /* 0x000fe2000000003e */
[----:B------:R-:W-:Y:S01]  /*1e20*/  STS.U8 [R19+UR9+0x3300], R68 ;  /* 0x0033004413007988 */ /* 0x000fe20008000009 */
[----:B------:R-:W-:Y:S01]  /*1e30*/  PRMT R56, RZ, 0x7610, R56 ;  /* 0x00007610ff387816 */ /* 0x000fe20000000038 */
[----:B------:R-:W-:Y:S01]  /*1e40*/  IMAD R57, R5, 0x17, RZ ;  /* 0x0000001705397824 */ /* 0x000fe200078e02ff */
[----:B------:R-:W-:Y:S01]  /*1e50*/  PRMT R46, RZ, 0x7610, R46 ;  /* 0x00007610ff2e7816 */ /* 0x000fe2000000002e */
[----:B------:R-:W-:Y:S01]  /*1e60*/  STS.U8 [R19+UR9+0x3700], R72 ;  /* 0x0037004813007988 */ /* 0x000fe20008000009 */
[----:B------:R-:W-:Y:S01]  /*1e70*/  PRMT R60, RZ, 0x7610, R60 ;  /* 0x00007610ff3c7816 */ /* 0x000fe2000000003c */
[----:B0-----:R-:W-:Y:S01]  /*1e80*/  IMAD.SHL.U32 R63, R81, 0x2, RZ ;  /* 0x00000002513f7824 */ /* 0x001fe200078e00ff */
[----:B------:R-:W-:Y:S01]  /*1e90*/  PRMT R9, RZ, 0x7610, R9 ;  /* 0x00007610ff097816 */ /* 0x000fe20000000009 */
[----:B------:R-:W-:Y:S04]  /*1ea0*/  STS.U8 [R19+UR9+0x3b00], R74 ;  /* 0x003b004a13007988 */ /* 0x000fe80008000009 */
[----:B------:R0:W-:Y:S01]  /*1eb0*/  STS.U8 [R19+UR9+0x3f00], R76 ;  /* 0x003f004c13007988 */ /* 0x0001e20008000009 */
[----:B------:R-:W3:Y:S02]  /*1ec0*/  FENCE.VIEW.ASYNC.T ;  /* 0x00000000000073c6 */ /* 0x000ee40000000200 */
[----:B---3--:R-:W-:Y:S01]  /*1ed0*/  BAR.SYNC.DEFER_BLOCKING 0x0 ;  /* 0x0000000000007b1d */ /* 0x008fe20000010000 */
[----:B--2---:R-:W-:Y:S01]  /*1ee0*/  IMAD R15, R5, 0x18, RZ ;  /* 0x00000018050f7824 */ /* 0x004fe200078e02ff */
[----:B------:R-:W-:-:S02]  /*1ef0*/  IADD3 R84, P0, PT, R13, R2, RZ ;  /* 0x000000020d547210 */ /* 0x000fc40007f1e0ff */
[----:B------:R-:W-:Y:S02]  /*1f00*/  PRMT R11, RZ, 0x7610, R11 ;  /* 0x00007610ff0b7816 */ /* 0x000fe4000000000b */
[----:B------:R2:W-:Y:S04]  /*1f10*/  STL.64 [R1+0x108], R48 ;  /* 0x0001083001007387 */ /* 0x0005e80000100a00 */
[----:B------:R-:W3:Y:S02]  /*1f20*/  FENCE.VIEW.ASYNC.S ;  /* 0x00000000000073c6 */ /* 0x000ee40000000000 */
[----:B---3--:R3:W4:Y:S02]  /*1f30*/  @!UP1 SYNCS.EXCH.64 URZ, [UR12], UR16 ;  /* 0x000000100cff95b2 */ /* 0x0087240008000100 */
[----:B----4-:R-:W-:Y:S01]  /*1f40*/  BAR.SYNC.DEFER_BLOCKING 0x0 ;  /* 0x0000000000007b1d */ /* 0x010fe20000010000 */
[----:B------:R-:W-:Y:S01]  /*1f50*/  LEA.HI.X.SX32 R85, R13, R3, 0x1, P0 ;  /* 0x000000030d557211 */ /* 0x000fe200000f0eff */
[C---:B-1----:R-:W-:Y:S01]  /*1f60*/  IMAD.SHL.U32 R17, R5.reuse, 0x20, RZ ;  /* 0x0000002005117824 */ /* 0x042fe200078e00ff */
[----:B------:R-:W-:Y:S01]  /*1f70*/  PRMT R13, RZ, 0x7610, R13 ;  /* 0x00007610ff0d7816 */ /* 0x000fe2000000000d */
[----:B0-----:R-:W-:-:S02]  /*1f80*/  IMAD R19, R5, 0x28, RZ ;  /* 0x0000002805137824 */ /* 0x001fc400078e02ff */
[----:B------:R0:W-:Y:S04]  /*1f90*/  STL.64 [R1+0xc8], R84 ;  /* 0x0000c85401007387 */ /* 0x0001e80000100a00 */
[----:B------:R2:W4:Y:S04]  /*1fa0*/  @P3 LDG.E.U8 R7, desc[UR22][R48.64] ;  /* 0x0000001630073981 */ /* 0x000528000c1e1100 */
[----:B------:R0:W3:Y:S01]  /*1fb0*/  @P3 LDG.E.U8 R11, desc[UR22][R84.64] ;  /* 0x00000016540b3981 */ /* 0x0000e2000c1e1100 */
[----:B------:R-:W-:Y:S02]  /*1fc0*/  PRMT R10, RZ, 0x7610, R10 ;  /* 0x00007610ff0a7816 */ /* 0x000fe4000000000a */
[----:B------:R-:W-:-:S02]  /*1fd0*/  PRMT R12, RZ, 0x7610, R12 ;  /* 0x00007610ff0c7816 */ /* 0x000fc4000000000c */
[----:B------:R-:W-:Y:S02]  /*1fe0*/  PRMT R18, RZ, 0x7610, R18 ;  /* 0x00007610ff127816 */ /* 0x000fe40000000012 */
[----:B------:R-:W-:Y:S01]  /*1ff0*/  PRMT R64, RZ, 0x7610, R64 ;  /* 0x00007610ff407816 */ /* 0x000fe20000000040 */
[----:B------:R-:W-:Y:S01]  /*2000*/  IMAD R83, R81, 0x3, RZ ;  /* 0x0000000351537824 */ /* 0x000fe200078e02ff */
[-C--:B--2---:R-:W-:Y:S01]  /*2010*/  IADD3 R48, P4, PT, R15, R2.reuse, RZ ;  /* 0x000000020f307210 */ /* 0x084fe20007f9e0ff */
[----:B------:R-:W-:Y:S01]  /*2020*/  IMAD.IADD R88, R63, 0x1, R2 ;  /* 0x000000013f587824 */ /* 0x000fe200078e0202 */
[----:B------:R-:W-:Y:S01]  /*2030*/  PRMT R52, RZ, 0x7610, R52 ;  /* 0x00007610ff347816 */ /* 0x000fe20000000034 */
[----:B------:R-:W2:Y:S01]  /*2040*/  @P3 LDG.E.U8 R9, desc[UR22][R2.64] ;  /* 0x0000001602093981 */ /* 0x000ea2000c1e1100 */
[----:B------:R-:W-:Y:S02]  /*2050*/  LEA.HI.X.SX32 R49, R15, R3, 0x1, P4 ;  /* 0x000000030f317211 */ /* 0x000fe400020f0eff */
[----:B0-----:R-:W-:-:S03]  /*2060*/  IADD3 R84, P0, PT, R17, R2, RZ ;  /* 0x0000000211547210 */ /* 0x001fc60007f1e0ff */
[----:B------:R0:W-:Y:S01]  /*2070*/  STL.64 [R1+0x88], R48 ;  /* 0x0000883001007387 */ /* 0x0001e20000100a00 */
[----:B------:R-:W-:-:S03]  /*2080*/  LEA.HI.X.SX32 R85, R17, R3, 0x1, P0 ;  /* 0x0000000311557211 */ /* 0x000fc600000f0eff */
[----:B------:R0:W2:Y:S01]  /*2090*/  @P3 LDG.E.U8 R13, desc[UR22][R48.64] ;  /* 0x00000016300d3981 */ /* 0x0000a2000c1e1100 */
[----:B------:R-:W-:Y:S02]  /*20a0*/  PRMT R17, RZ, 0x7610, R17 ;  /* 0x00007610ff117816 */ /* 0x000fe40000000011 */
[-C--:B------:R-:W-:Y:S02]  /*20b0*/  IADD3 R234, P0, PT, R23, R2.reuse, RZ ;  /* 0x0000000217ea7210 */ /* 0x080fe40007f1e0ff */
[----:B0-----:R-:W-:-:S04]  /*20c0*/  IADD3 R48, P4, PT, R19, R2, RZ ;  /* 0x0000000213307210 */ /* 0x001fc80007f9e0ff */
[-C--:B------:R-:W-:Y:S02]  /*20d0*/  LEA.HI.X.SX32 R49, R19, R3.reuse, 0x1, P4 ;  /* 0x0000000313317211 */ /* 0x080fe400020f0eff */
[-C--:B------:R-:W-:Y:S01]  /*20e0*/  IADD3 R218, P4, PT, R29, R2.reuse, RZ ;  /* 0x000000021dda7210 */ /* 0x080fe20007f9e0ff */
[----:B------:R-:W-:Y:S01]  /*20f0*/  STL.64 [R1+0x48], R84 ;  /* 0x0000485401007387 */ /* 0x000fe20000100a00 */
[----:B------:R-:W-:Y:S02]  /*2100*/  PRMT R15, RZ, 0x7610, R15 ;  /* 0x00007610ff0f7816 */ /* 0x000fe4000000000f */
[-C--:B------:R-:W-:Y:S01]  /*2110*/  LEA.HI.X.SX32 R235, R23, R3.reuse, 0x1, P0 ;  /* 0x0000000317eb7211 */ /* 0x080fe200000f0eff */
[----:B------:R0:W-:Y:S01]  /*2120*/  STL.64 [R1+0x8], R48 ;  /* 0x0000083001007387 */ /* 0x0001e20000100a00 */
[----:B------:R-:W-:Y:S01]  /*2130*/  LEA.HI.X.SX32 R219, R29, R3, 0x1, P4 ;  /* 0x000000031ddb7211 */ /* 0x000fe200020f0eff */
[----:B------:R-:W-:Y:S02]  /*2140*/  IMAD R29, R5, 0x11, RZ ;  /* 0x00000011051d7824 */ /* 0x000fe400078e02ff */
[----:B------:R0:W2:Y:S04]  /*2150*/  @P3 LDG.E.U8 R17, desc[UR22][R48.64] ;  /* 0x0000001630113981 */ /* 0x0000a8000c1e1100 */
[----:B------:R1:W2:Y:S01]  /*2160*/  @P3 LDG.E.U8 R15, desc[UR22][R84.64] ;  /* 0x00000016540f3981 */ /* 0x0002a2000c1e1100 */
[----:B0-----:R-:W-:-:S04]  /*2170*/  IADD3 R48, P0, PT, R25, R2, RZ ;  /* 0x0000000219307210 */ /* 0x001fc80007f1e0ff */
[----:B------:R-:W-:Y:S01]  /*2180*/  LEA.HI.X.SX32 R49, R25, R3, 0x1, P0 ;  /* 0x0000000319317211 */ /* 0x000fe200000f0eff */
[----:B------:R-:W-:Y:S01]  /*2190*/  IMAD R25, R5, 0x19, RZ ;  /* 0x0000001905197824 */ /* 0x000fe200078e02ff */
[----:B-1----:R-:W-:-:S03]  /*21a0*/  IADD3 R84, P4, PT, R29, R2, RZ ;  /* 0x000000021d547210 */ /* 0x002fc60007f9e0ff */
[----:B------:R0:W-:Y:S01]  /*21b0*/  STL.64 [R1+0x100], R48 ;  /* 0x0001003001007387 */ /* 0x0001e20000100a00 */
[----:B------:R-:W-:Y:S01]  /*21c0*/  LEA.HI.X.SX32 R85, R29, R3, 0x1, P4 ;  /* 0x000000031d557211 */ /* 0x000fe200020f0eff */
[----:B------:R-:W-:Y:S02]  /*21d0*/  IMAD R29, R5, 0x21, RZ ;  /* 0x00000021051d7824 */ /* 0x000fe400078e02ff */
[----:B------:R0:W2:Y:S04]  /*21e0*/  @P3 LDG.E.U8 R6, desc[UR22][R48.64] ;  /* 0x0000001630063981 */ /* 0x0000a8000c1e1100 */
[----:B------:R1:W-:Y:S04]  /*21f0*/  STL.64 [R1+0xc0], R84 ;  /* 0x0000c05401007387 */ /* 0x0003e80000100a00 */
[----:B------:R1:W2:Y:S01]  /*2200*/  @P3 LDG.E.U8 R4, desc[UR22][R84.64] ;  /* 0x0000001654043981 */ /* 0x0002a2000c1e1100 */
[----:B0-----:R-:W-:-:S04]  /*2210*/  IADD3 R48, P0, PT, R25, R2, RZ ;  /* 0x0000000219307210 */ /* 0x001fc80007f1e0ff */
[----:B------:R-:W-:Y:S01]  /*2220*/  LEA.HI.X.SX32 R49, R25, R3, 0x1, P0 ;  /* 0x0000000319317211 */ /* 0x000fe200000f0eff */
[----:B------:R-:W-:Y:S01]  /*2230*/  IMAD R25, R5, 0x29, RZ ;  /* 0x0000002905197824 */ /* 0x000fe200078e02ff */
[----:B-1----:R-:W-:-:S03]  /*2240*/  IADD3 R84, P4, PT, R29, R2, RZ ;  /* 0x000000021d547210 */ /* 0x002fc60007f9e0ff */
[----:B------:R0:W-:Y:S01]  /*2250*/  STL.64 [R1+0x80], R48 ;  /* 0x0000803001007387 */ /* 0x0001e20000100a00 */
[----:B------:R-:W-:-:S03]  /*2260*/  LEA.HI.X.SX32 R85, R29, R3, 0x1, P4 ;  /* 0x000000031d557211 */ /* 0x000fc600020f0eff */
[----:B------:R0:W2:Y:S01]  /*2270*/  @P3 LDG.E.U8 R8, desc[UR22][R48.64] ;  /* 0x0000001630083981 */ /* 0x0000a2000c1e1100 */
[----:B------:R-:W-:-:S03]  /*2280*/  IMAD R29, R5, 0x31, RZ ;  /* 0x00000031051d7824 */ /* 0x000fc600078e02ff */
[----:B------:R1:W2:Y:S01]  /*2290*/  @P3 LDG.E.U8 R10, desc[UR22][R84.64] ;  /* 0x00000016540a3981 */ /* 0x0002a2000c1e1100 */
[-C--:B0-----:R-:W-:Y:S02]  /*22a0*/  IADD3 R48, P0, PT, R25, R2.reuse, RZ ;  /* 0x0000000219307210 */ /* 0x081fe40007f1e0ff */
[-C--:B------:R-:W-:Y:S02]  /*22b0*/  IADD3 R232, P4, PT, R29, R2.reuse, RZ ;  /* 0x000000021de87210 */ /* 0x080fe40007f9e0ff */
[-C--:B------:R-:W-:Y:S01]  /*22c0*/  LEA.HI.X.SX32 R49, R25, R3.reuse, 0x1, P0 ;  /* 0x0000000319317211 */ /* 0x080fe200000f0eff */
[----:B------:R-:W-:Y:S01]  /*22d0*/  IMAD R25, R5, 0xa, RZ ;  /* 0x0000000a05197824 */ /* 0x000fe200078e02ff */
[----:B------:R1:W-:Y:S01]  /*22e0*/  STL.64 [R1+0x40], R84 ;  /* 0x0000405401007387 */ /* 0x0003e20000100a00 */
[----:B------:R-:W-:Y:S01]  /*22f0*/  LEA.HI.X.SX32 R233, R29, R3, 0x1, P4 ;  /* 0x000000031de97211 */ /* 0x000fe200020f0eff */
[----:B------:R-:W-:Y:S02]  /*2300*/  IMAD R29, R5, 0x12, RZ ;  /* 0x00000012051d7824 */ /* 0x000fe400078e02ff */
[----:B------:R0:W-:Y:S04]  /*2310*/  STL.64 [R1], R48 ;  /* 0x0000003001007387 */ /* 0x0001e80000100a00 */
[----:B------:R0:W2:Y:S01]  /*2320*/  @P3 LDG.E.U8 R12, desc[UR22][R48.64] ;  /* 0x00000016300c3981 */ /* 0x0000a2000c1e1100 */
[----:B-1----:R-:W-:-:S04]  /*2330*/  IADD3 R84, P0, PT, R25, R2, RZ ;  /* 0x0000000219547210 */ /* 0x002fc80007f1e0ff */
[-C--:B------:R-:W-:Y:S02]  /*2340*/  LEA.HI.X.SX32 R85, R25, R3.reuse, 0x1, P0 ;  /* 0x0000000319557211 */ /* 0x080fe400000f0eff */
[-C--:B0-----:R-:W-:Y:S01]  /*2350*/  IADD3 R48, P0, PT, R29, R2.reuse, RZ ;  /* 0x000000021d307210 */ /* 0x081fe20007f1e0ff */
[----:B------:R-:W-:Y:S01]  /*2360*/  IMAD R25, R5, 0x1a, RZ ;  /* 0x0000001a05197824 */ /* 0x000fe200078e02ff */
[----:B------:R-:W-:Y:S01]  /*2370*/  IADD3 R216, P4, PT, R31, R2, RZ ;  /* 0x000000021fd87210 */ /* 0x000fe20007f9e0ff */
[----:B------:R0:W2:Y:S01]  /*2380*/  @P3 LDG.E.U8 R18, desc[UR22][R84.64] ;  /* 0x0000001654123981 */ /* 0x0000a2000c1e1100 */
[-C--:B------:R-:W-:Y:S01]  /*2390*/  LEA.HI.X.SX32 R49, R29, R3.reuse, 0x1, P0 ;  /* 0x000000031d317211 */ /* 0x080fe200000f0eff */
[----:B------:R-:W-:Y:S01]  /*23a0*/  IMAD R29, R5, 0x22, RZ ;  /* 0x00000022051d7824 */ /* 0x000fe200078e02ff */
[----:B------:R-:W-:Y:S01]  /*23b0*/  LEA.HI.X.SX32 R217, R31, R3, 0x1, P4 ;  /* 0x000000031fd97211 */ /* 0x000fe200020f0eff */
[----:B------:R0:W-:Y:S01]  /*23c0*/  STL.64 [R1+0xf8], R84 ;  /* 0x0000f85401007387 */ /* 0x0001e20000100a00 */
[----:B------:R-:W-:-:S03]  /*23d0*/  IMAD R31, R5, 0x2a, RZ ;  /* 0x0000002a051f7824 */ /* 0x000fc600078e02ff */
[----:B------:R1:W-:Y:S04]  /*23e0*/  STL.64 [R1+0xb8], R48 ;  /* 0x0000b83001007387 */ /* 0x0003e80000100a00 */
[----:B------:R1:W2:Y:S01]  /*23f0*/  @P3 LDG.E.U8 R22, desc[UR22][R48.64] ;  /* 0x0000001630163981 */ /* 0x0002a2000c1e1100 */
[----:B0-----:R-:W-:-:S04]  /*2400*/  IADD3 R84, P4, PT, R25, R2, RZ ;  /* 0x0000000219547210 */ /* 0x001fc80007f9e0ff */
[-C--:B------:R-:W-:Y:S02]  /*2410*/  LEA.HI.X.SX32 R85, R25, R3.reuse, 0x1, P4 ;  /* 0x0000000319557211 */ /* 0x080fe400020f0eff */
[-C--:B-1----:R-:W-:Y:S02]  /*2420*/  IADD3 R48, P0, PT, R29, R2.reuse, RZ ;  /* 0x000000021d307210 */ /* 0x082fe40007f1e0ff */
[----:B------:R-:W-:Y:S01]  /*2430*/  PRMT R25, RZ, 0x7610, R25 ;  /* 0x00007610ff197816 */ /* 0x000fe20000000019 */
[----:B------:R-:W2:Y:S01]  /*2440*/  @P3 LDG.E.U8 R28, desc[UR22][R84.64] ;  /* 0x00000016541c3981 */ /* 0x000ea2000c1e1100 */
[-C--:B------:R-:W-:Y:S02]  /*2450*/  IADD3 R250, P4, PT, R31, R2.reuse, RZ ;  /* 0x000000021ffa7210 */ /* 0x080fe40007f9e0ff */
[-C--:B------:R-:W-:Y:S02]  /*2460*/  LEA.HI.X.SX32 R49, R29, R3.reuse, 0x1, P0 ;  /* 0x000000031d317211 */ /* 0x080fe400000f0eff */
[----:B------:R-:W-:Y:S01]  /*2470*/  IADD3 R230, P0, PT, R33, R2, RZ ;  /* 0x0000000221e67210 */ /* 0x000fe20007f1e0ff */
[----:B------:R-:W-:Y:S01]  /*2480*/  STL.64 [R1+0x78], R84 ;  /* 0x0000785401007387 */ /* 0x000fe20000100a00 */
[----:B------:R-:W-:-:S02]  /*2490*/  LEA.HI.X.SX32 R251, R31, R3, 0x1, P4 ;  /* 0x000000031ffb7211 */ /* 0x000fc400020f0eff */
[----:B------:R-:W-:Y:S01]  /*24a0*/  IADD3 R214, P4, PT, R39, R2, RZ ;  /* 0x0000000227d67210 */ /* 0x000fe20007f9e0ff */
[----:B------:R0:W-:Y:S01]  /*24b0*/  STL.64 [R1+0x38], R48 ;  /* 0x0000383001007387 */ /* 0x0001e20000100a00 */
[----:B------:R-:W-:-:S03]  /*24c0*/  LEA.HI.X.SX32 R231, R33, R3, 0x1, P0 ;  /* 0x0000000321e77211 */ /* 0x000fc600000f0eff */
[----:B------:R0:W2:Y:S01]  /*24d0*/  @P3 LDG.E.U8 R25, desc[UR22][R48.64] ;  /* 0x0000001630193981 */ /* 0x0000a2000c1e1100 */
[----:B------:R-:W-:Y:S01]  /*24e0*/  LEA.HI.X.SX32 R215, R39, R3, 0x1, P4 ;  /* 0x0000000327d77211 */ /* 0x000fe200020f0eff */
[----:B------:R-:W-:Y:S01]  /*24f0*/  IMAD R39, R5, 0x13, RZ ;  /* 0x0000001305277824 */ /* 0x000fe200078e02ff */
[----:B------:R-:W-:Y:S02]  /*2500*/  PRMT R33, RZ, 0x7610, R33 ;  /* 0x00007610ff217816 */ /* 0x000fe40000000021 */
[----:B0-----:R-:W-:-:S04]  /*2510*/  IADD3 R48, P0, PT, R37, R2, RZ ;  /* 0x0000000225307210 */ /* 0x001fc80007f1e0ff */
[----:B------:R-:W-:Y:S01]  /*2520*/  LEA.HI.X.SX32 R49, R37, R3, 0x1, P0 ;  /* 0x0000000325317211 */ /* 0x000fe200000f0eff */
[----:B------:R-:W-:Y:S01]  /*2530*/  IMAD R37, R5, 0x1b, RZ ;  /* 0x0000001b05257824 */ /* 0x000fe200078e02ff */
[----:B------:R-:W-:-:S03]  /*2540*/  IADD3 R84, P4, PT, R39, R2, RZ ;  /* 0x0000000227547210 */ /* 0x000fc60007f9e0ff */
[----:B------:R0:W-:Y:S04]  /*2550*/  STL.64 [R1+0xf0], R48 ;  /* 0x0000f03001007387 */ /* 0x0001e80000100a00 */
[----:B------:R0:W2:Y:S01]  /*2560*/  @P3 LDG.E.U8 R33, desc[UR22][R48.64] ;  /* 0x0000001630213981 */ /* 0x0000a2000c1e1100 */
[----:B------:R-:W-:Y:S01]  /*2570*/  LEA.HI.X.SX32 R85, R39, R3, 0x1, P4 ;  /* 0x0000000327557211 */ /* 0x000fe200020f0eff */
[----:B------:R-:W-:Y:S01]  /*2580*/  IMAD R39, R5, 0x23, RZ ;  /* 0x0000002305277824 */ /* 0x000fe200078e02ff */
[----:B0-----:R-:W-:-:S03]  /*2590*/  IADD3 R48, P0, PT, R37, R2, RZ ;  /* 0x0000000225307210 */ /* 0x001fc60007f1e0ff */
[----:B------:R0:W2:Y:S01]  /*25a0*/  @P3 LDG.E.U8 R34, desc[UR22][R84.64] ;  /* 0x0000001654223981 */ /* 0x0000a2000c1e1100 */
[----:B------:R-:W-:-:S03]  /*25b0*/  LEA.HI.X.SX32 R49, R37, R3, 0x1, P0 ;  /* 0x0000000325317211 */ /* 0x000fc600000f0eff */
[----:B------:R0:W-:Y:S01]  /*25c0*/  STL.64 [R1+0xb0], R84 ;  /* 0x0000b05401007387 */ /* 0x0001e20000100a00 */
[----:B------:R-:W-:-:S03]  /*25d0*/  IADD3 R248, P0, PT, R45, R2, RZ ;  /* 0x000000022df87210 */ /* 0x000fc60007f1e0ff */
[----:B------:R1:W-:Y:S04]  /*25e0*/  STL.64 [R1+0x70], R48 ;  /* 0x0000703001007387 */ /* 0x0003e80000100a00 */
[----:B------:R1:W2:Y:S01]  /*25f0*/  @P3 LDG.E.U8 R38, desc[UR22][R48.64] ;  /* 0x0000001630263981 */ /* 0x0002a2000c1e1100 */
[----:B0-----:R-:W-:Y:S02]  /*2600*/  IADD3 R84, P4, PT, R39, R2, RZ ;  /* 0x0000000227547210 */ /* 0x001fe40007f9e0ff */
[-C--:B------:R-:W-:Y:S01]  /*2610*/  LEA.HI.X.SX32 R249, R45, R3.reuse, 0x1, P0 ;  /* 0x000000032df97211 */ /* 0x080fe200000f0eff */
[----:B-1----:R-:W-:Y:S01]  /*2620*/  IMAD R49, R5, 0x33, RZ ;  /* 0x0000003305317824 */ /* 0x002fe200078e02ff */
[----:B------:R-:W-:Y:S01]  /*2630*/  LEA.HI.X.SX32 R85, R39, R3, 0x1, P4 ;  /* 0x0000000327557211 */ /* 0x000fe200020f0eff */
[----:B------:R-:W-:-:S03]  /*2640*/  IMAD R45, R5, 0xc, RZ ;  /* 0x0000000c052d7824 */ /* 0x000fc600078e02ff */
[-C--:B------:R-:W-:Y:S01]  /*2650*/  IADD3 R228, P4, PT, R49, R2.reuse, RZ ;  /* 0x0000000231e47210 */ /* 0x080fe20007f9e0ff */
[----:B------:R0:W2:Y:S01]  /*2660*/  @P3 LDG.E.U8 R36, desc[UR22][R84.64] ;  /* 0x0000001654243981 */ /* 0x0000a2000c1e1100 */
[-C--:B------:R-:W-:Y:S02]  /*2670*/  IADD3 R86, P0, PT, R45, R2.reuse, RZ ;  /* 0x000000022d567210 */ /* 0x080fe40007f1e0ff */
[-C--:B------:R-:W-:Y:S01]  /*2680*/  LEA.HI.X.SX32 R229, R49, R3.reuse, 0x1, P4 ;  /* 0x0000000331e57211 */ /* 0x080fe200020f0eff */
[----:B------:R-:W-:Y:S01]  /*2690*/  IMAD R49, R5, 0x14, RZ ;  /* 0x0000001405317824 */ /* 0x000fe200078e02ff */
[----:B------:R-:W-:Y:S01]  /*26a0*/  IADD3 R212, P4, PT, R51, R2, RZ ;  /* 0x0000000233d47210 */ /* 0x000fe20007f9e0ff */
[----:B------:R0:W-:Y:S01]  /*26b0*/  STL.64 [R1+0x30], R84 ;  /* 0x0000305401007387 */ /* 0x0001e20000100a00 */
[-C--:B------:R-:W-:Y:S02]  /*26c0*/  LEA.HI.X.SX32 R87, R45, R3.reuse, 0x1, P0 ;  /* 0x000000032d577211 */ /* 0x080fe400000f0eff */
[----:B------:R-:W-:Y:S01]  /*26d0*/  LEA.HI.X.SX32 R213, R51, R3, 0x1, P4 ;  /* 0x0000000333d57211 */ /* 0x000fe200020f0eff */
[----:B------:R-:W-:-:S02]  /*26e0*/  IMAD R51, R5, 0x1c, RZ ;  /* 0x0000001c05337824 */ /* 0x000fc400078e02ff */
[----:B------:R1:W-:Y:S04]  /*26f0*/  STL.64 [R1+0xe8], R86 ;  /* 0x0000e85601007387 */ /* 0x0003e80000100a00 */
[----:B------:R1:W2:Y:S01]  /*2700*/  @P3 LDG.E.U8 R40, desc[UR22][R86.64] ;  /* 0x0000001656283981 */ /* 0x0002a2000c1e1100 */
[----:B0-----:R-:W-:-:S04]  /*2710*/  IADD3 R84, P0, PT, R49, R2, RZ ;  /* 0x0000000231547210 */ /* 0x001fc80007f1e0ff */
[----:B------:R-:W-:Y:S01]  /*2720*/  LEA.HI.X.SX32 R85, R49, R3, 0x1, P0 ;  /* 0x0000000331557211 */ /* 0x000fe200000f0eff */
[----:B------:R-:W-:Y:S01]  /*2730*/  IMAD R49, R5, 0x24, RZ ;  /* 0x0000002405317824 */ /* 0x000fe200078e02ff */
[----:B-1----:R-:W-:-:S03]  /*2740*/  IADD3 R86, P4, PT, R51, R2, RZ ;  /* 0x0000000233567210 */ /* 0x002fc60007f9e0ff */
[----:B------:R0:W-:Y:S04]  /*2750*/  STL.64 [R1+0xa8], R84 ;  /* 0x0000a85401007387 */ /* 0x0001e80000100a00 */
[----:B------:R0:W2:Y:S01]  /*2760*/  @P3 LDG.E.U8 R44, desc[UR22][R84.64] ;  /* 0x00000016542c3981 */ /* 0x0000a2000c1e1100 */
[----:B------:R-:W-:Y:S01]  /*2770*/  LEA.HI.X.SX32 R87, R51, R3, 0x1, P4 ;  /* 0x0000000333577211 */ /* 0x000fe200020f0eff */
[----:B------:R-:W-:Y:S01]  /*2780*/  IMAD R51, R5, 0x2c, RZ ;  /* 0x0000002c05337824 */ /* 0x000fe200078e02ff */
[----:B0-----:R-:W-:-:S04]  /*2790*/  IADD3 R84, P0, PT, R49, R2, RZ ;  /* 0x0000000231547210 */ /* 0x001fc80007f1e0ff */
[-C--:B------:R-:W-:Y:S01]  /*27a0*/  LEA.HI.X.SX32 R85, R49, R3.reuse, 0x1, P0 ;  /* 0x0000000331557211 */ /* 0x080fe200000f0eff */
[----:B------:R-:W-:Y:S01]  /*27b0*/  IMAD R49, R5, 0x34, RZ ;  /* 0x0000003405317824 */ /* 0x000fe200078e02ff */
[-C--:B------:R-:W-:Y:S02]  /*27c0*/  IADD3 R246, P4, PT, R51, R2.reuse, RZ ;  /* 0x0000000233f67210 */ /* 0x080fe40007f9e0ff */
[----:B------:R-:W-:Y:S01]  /*27d0*/  PRMT R45, RZ, 0x7610, R45 ;  /* 0x00007610ff2d7816 */ /* 0x000fe2000000002d */
[----:B------:R0:W-:Y:S01]  /*27e0*/  STL.64 [R1+0x68], R86 ;  /* 0x0000685601007387 */ /* 0x0001e20000100a00 */
[-C--:B------:R-:W-:Y:S02]  /*27f0*/  IADD3 R226, P0, PT, R49, R2.reuse, RZ ;  /* 0x0000000231e27210 */ /* 0x080fe40007f1e0ff */
[-C--:B------:R-:W-:Y:S01]  /*2800*/  LEA.HI.X.SX32 R247, R51, R3.reuse, 0x1, P4 ;  /* 0x0000000333f77211 */ /* 0x080fe200020f0eff */
[----:B------:R-:W-:Y:S01]  /*2810*/  IMAD R51, R5, 0x3c, RZ ;  /* 0x0000003c05337824 */ /* 0x000fe200078e02ff */
[----:B------:R-:W-:Y:S01]  /*2820*/  LEA.HI.X.SX32 R227, R49, R3, 0x1, P0 ;  /* 0x0000000331e37211 */ /* 0x000fe200000f0eff */
[----:B------:R-:W-:Y:S01]  /*2830*/  IMAD R49, R5, 0xd, RZ ;  /* 0x0000000d05317824 */ /* 0x000fe200078e02ff */
[----:B------:R0:W2:Y:S02]  /*2840*/  @P3 LDG.E.U8 R45, desc[UR22][R86.64] ;  /* 0x00000016562d3981 */ /* 0x0000a4000c1e1100 */
[----:B------:R-:W-:-:S02]  /*2850*/  IADD3 R210, P4, PT, R51, R2, RZ ;  /* 0x0000000233d27210 */ /* 0x000fc40007f9e0ff */
[----:B------:R1:W2:Y:S02]  /*2860*/  @P3 LDG.E.U8 R66, desc[UR22][R84.64] ;  /* 0x0000001654423981 */ /* 0x0002a4000c1e1100 */
[-C--:B------:R-:W-:Y:S01]  /*2870*/  LEA.HI.X.SX32 R211, R51, R3.reuse, 0x1, P4 ;  /* 0x0000000333d37211 */ /* 0x080fe200020f0eff */
[----:B------:R-:W-:Y:S01]  /*2880*/  IMAD R51, R5, 0x15, RZ ;  /* 0x0000001505337824 */ /* 0x000fe200078e02ff */
[C---:B0-----:R-:W-:Y:S01]  /*2890*/  IADD3 R86, P0, PT, R49.reuse, R2, RZ ;  /* 0x0000000231567210 */ /* 0x041fe20007f1e0ff */
[----:B------:R1:W-:Y:S03]  /*28a0*/  STL.64 [R1+0x28], R84 ;  /* 0x0000285401007387 */ /* 0x0003e60000100a00 */
[----:B------:R-:W-:Y:S01]  /*28b0*/  LEA.HI.X.SX32 R87, R49, R3, 0x1, P0 ;  /* 0x0000000331577211 */ /* 0x000fe200000f0eff */
[----:B------:R-:W-:-:S04]  /*28c0*/  IMAD R49, R5, 0x1d, RZ ;  /* 0x0000001d05317824 */ /* 0x000fc800078e02ff */
[----:B------:R0:W-:Y:S01]  /*28d0*/  STL.64 [R1+0xe0], R86 ;  /* 0x0000e05601007387 */ /* 0x0001e20000100a00 */
[----:B-1----:R-:W-:-:S03]  /*28e0*/  IADD3 R84, P4, PT, R51, R2, RZ ;  /* 0x0000000233547210 */ /* 0x002fc60007f9e0ff */
[----:B------:R0:W2:Y:S01]  /*28f0*/  @P3 LDG.E.U8 R58, desc[UR22][R86.64] ;  /* 0x00000016563a3981 */ /* 0x0000a2000c1e1100 */
[----:B------:R-:W-:Y:S01]  /*2900*/  LEA.HI.X.SX32 R85, R51, R3, 0x1, P4 ;  /* 0x0000000333557211 */ /* 0x000fe200020f0eff */
[----:B------:R-:W-:Y:S01]  /*2910*/  IMAD R51, R5, 0x25, RZ ;  /* 0x0000002505337824 */ /* 0x000fe200078e02ff */
[----:B0-----:R-:W-:-:S03]  /*2920*/  IADD3 R86, P0, PT, R49, R2, RZ ;  /* 0x0000000231567210 */ /* 0x001fc60007f1e0ff */
[----:B------:R0:W-:Y:S01]  /*2930*/  STL.64 [R1+0xa0], R84 ;  /* 0x0000a05401007387 */ /* 0x0001e20000100a00 */
[----:B------:R-:W-:Y:S01]  /*2940*/  LEA.HI.X.SX32 R87, R49, R3, 0x1, P0 ;  /* 0x0000000331577211 */ /* 0x000fe200000f0eff */
[----:B------:R-:W-:Y:S02]  /*2950*/  IMAD R49, R5, 0x2d, RZ ;  /* 0x0000002d05317824 */ /* 0x000fe400078e02ff */
[----:B------:R0:W2:Y:S03]  /*2960*/  @P3 LDG.E.U8 R61, desc[UR22][R84.64] ;  /* 0x00000016543d3981 */ /* 0x0000a6000c1e1100 */
[-C--:B------:R-:W-:Y:S01]  /*2970*/  IADD3 R244, P0, PT, R49, R2.reuse, RZ ;  /* 0x0000000231f47210 */ /* 0x080fe20007f1e0ff */
[----:B------:R-:W2:Y:S01]  /*2980*/  @P3 LDG.E.U8 R64, desc[UR22][R86.64] ;  /* 0x0000001656403981 */ /* 0x000ea2000c1e1100 */
[----:B0-----:R-:W-:-:S04]  /*2990*/  IADD3 R84, P4, PT, R51, R2, RZ ;  /* 0x0000000233547210 */ /* 0x001fc80007f9e0ff */
[-C--:B------:R-:W-:Y:S01]  /*29a0*/  LEA.HI.X.SX32 R85, R51, R3.reuse, 0x1, P4 ;  /* 0x0000000333557211 */ /* 0x080fe200020f0eff */
[----:B------:R-:W-:Y:S01]  /*29b0*/  IMAD R51, R5, 0x35, RZ ;  /* 0x0000003505337824 */ /* 0x000fe200078e02ff */
[-C--:B------:R-:W-:Y:S01]  /*29c0*/  LEA.HI.X.SX32 R245, R49, R3.reuse, 0x1, P0 ;  /* 0x0000000331f57211 */ /* 0x080fe200000f0eff */
[----:B------:R-:W-:Y:S01]  /*29d0*/  IMAD R49, R5, 0xe, RZ ;  /* 0x0000000e05317824 */ /* 0x000fe200078e02ff */
[----:B------:R-:W-:Y:S02]  /*29e0*/  STL.64 [R1+0x60], R86 ;  /* 0x0000605601007387 */ /* 0x000fe40000100a00 */
[C---:B------:R-:W-:Y:S02]  /*29f0*/  IADD3 R224, P4, PT, R51.reuse, R2, RZ ;  /* 0x0000000233e07210 */ /* 0x040fe40007f9e0ff */
[----:B------:R0:W-:Y:S02]  /*2a00*/  STL.64 [R1+0x20], R84 ;  /* 0x0000205401007387 */ /* 0x0001e40000100a00 */
[----:B------:R-:W-:-:S02]  /*2a10*/  LEA.HI.X.SX32 R225, R51, R3, 0x1, P4 ;  /* 0x0000000333e17211 */ /* 0x000fc400020f0eff */
[----:B------:R0:W2:Y:S01]  /*2a20*/  @P3 LDG.E.U8 R67, desc[UR22][R84.64] ;  /* 0x0000001654433981 */ /* 0x0000a2000c1e1100 */
[----:B------:R-:W-:Y:S01]  /*2a30*/  IMAD R51, R5, 0x16, RZ ;  /* 0x0000001605337824 */ /* 0x000fe200078e02ff */
[-C--:B------:R-:W-:Y:S02]  /*2a40*/  IADD3 R208, P4, PT, R55, R2.reuse, RZ ;  /* 0x0000000237d07210 */ /* 0x080fe40007f9e0ff */
[----:B0-----:R-:W-:-:S04]  /*2a50*/  IADD3 R84, P0, PT, R49, R2, RZ ;  /* 0x0000000231547210 */ /* 0x001fc80007f1e0ff */
[-C--:B------:R-:W-:Y:S01]  /*2a60*/  LEA.HI.X.SX32 R85, R49, R3.reuse, 0x1, P0 ;  /* 0x0000000331557211 */ /* 0x080fe200000f0eff */
[----:B------:R-:W-:Y:S01]  /*2a70*/  IMAD R49, R5, 0x1e, RZ ;  /* 0x0000001e05317824 */ /* 0x000fe200078e02ff */
[----:B------:R-:W-:Y:S02]  /*2a80*/  IADD3 R86, P0, PT, R51, R2, RZ ;  /* 0x0000000233567210 */ /* 0x000fe40007f1e0ff */
[-C--:B------:R-:W-:Y:S01]  /*2a90*/  LEA.HI.X.SX32 R209, R55, R3.reuse, 0x1, P4 ;  /* 0x0000000337d17211 */ /* 0x080fe200020f0eff */
[----:B------:R0:W-:Y:S01]  /*2aa0*/  STL.64 [R1+0xd8], R84 ;  /* 0x0000d85401007387 */ /* 0x0001e20000100a00 */
[----:B------:R-:W-:-:S03]  /*2ab0*/  LEA.HI.X.SX32 R87, R51, R3, 0x1, P0 ;  /* 0x0000000333577211 */ /* 0x000fc600000f0eff */
[----:B------:R0:W4:Y:S01]  /*2ac0*/  @P3 LDG.E.U8 R59, desc[UR22][R84.64] ;  /* 0x00000016543b3981 */ /* 0x000122000c1e1100 */
[----:B------:R-:W-:Y:S01]  /*2ad0*/  IMAD R51, R5, 0x2e, RZ ;  /* 0x0000002e05337824 */ /* 0x000fe200078e02ff */
[----:B------:R-:W-:Y:S02]  /*2ae0*/  IADD3 R48, P5, PT, R2, R81, RZ ;  /* 0x0000005102307210 */ /* 0x000fe40007fbe0ff */
[----:B------:R-:W4:Y:S01]  /*2af0*/  @P3 LDG.E.U8 R62, desc[UR22][R86.64] ;  /* 0x00000016563e3981 */ /* 0x000f22000c1e1100 */
[----:B0-----:R-:W-:-:S04]  /*2b00*/  IADD3 R84, P4, PT, R49, R2, RZ ;  /* 0x0000000231547210 */ /* 0x001fc80007f9e0ff */
[-C--:B------:R-:W-:Y:S01]  /*2b10*/  LEA.HI.X.SX32 R85, R49, R3.reuse, 0x1, P4 ;  /* 0x0000000331557211 */ /* 0x080fe200020f0eff */
[----:B------:R-:W-:Y:S01]  /*2b20*/  IMAD R49, R5, 0x26, RZ ;  /* 0x0000002605317824 */ /* 0x000fe200078e02ff */
[C---:B------:R-:W-:Y:S01]  /*2b30*/  IADD3 R242, P4, PT, R51.reuse, R2, RZ ;  /* 0x0000000233f27210 */ /* 0x040fe20007f9e0ff */
[----:B------:R-:W-:Y:S04]  /*2b40*/  STL.64 [R1+0x98], R86 ;  /* 0x0000985601007387 */ /* 0x000fe80000100a00 */
[----:B------:R0:W-:Y:S01]  /*2b50*/  STL.64 [R1+0x58], R84 ;  /* 0x0000585401007387 */ /* 0x0001e20000100a00 */
[----:B------:R-:W-:-:S03]  /*2b60*/  LEA.HI.X.SX32 R243, R51, R3, 0x1, P4 ;  /* 0x0000000333f37211 */ /* 0x000fc600020f0eff */
[----:B------:R0:W4:Y:S01]  /*2b70*/  @P3 LDG.E.U8 R65, desc[UR22][R84.64] ;  /* 0x0000001654413981 */ /* 0x000122000c1e1100 */
[----:B------:R-:W-:Y:S01]  /*2b80*/  IMAD R51, R5, 0x3e, RZ ;  /* 0x0000003e05337824 */ /* 0x000fe200078e02ff */
[----:B0-----:R-:W-:-:S04]  /*2b90*/  IADD3 R84, P0, PT, R49, R2, RZ ;  /* 0x0000000231547210 */ /* 0x001fc80007f1e0ff */
[----:B------:R-:W-:Y:S01]  /*2ba0*/  LEA.HI.X.SX32 R85, R49, R3, 0x1, P0 ;  /* 0x0000000331557211 */ /* 0x000fe200000f0eff */
[----:B------:R-:W-:Y:S01]  /*2bb0*/  IMAD R49, R5, 0x36, RZ ;  /* 0x0000003605317824 */ /* 0x000fe200078e02ff */
[----:B------:R-:W-:-:S03]  /*2bc0*/  IADD3 R206, P4, PT, R51, R2, RZ ;  /* 0x0000000233ce7210 */ /* 0x000fc60007f9e0ff */
[----:B------:R0:W4:Y:S01]  /*2bd0*/  @P3 LDG.E.U8 R69, desc[UR22][R84.64] ;  /* 0x0000001654453981 */ /* 0x000122000c1e1100 */
[-C--:B------:R-:W-:Y:S02]  /*2be0*/  IADD3 R222, P0, PT, R49, R2.reuse, RZ ;  /* 0x0000000231de7210 */ /* 0x080fe40007f1e0ff */
[-C--:B------:R-:W-:Y:S01]  /*2bf0*/  LEA.HI.X.SX32 R207, R51, R3.reuse, 0x1, P4 ;  /* 0x0000000333cf7211 */ /* 0x080fe200020f0eff */
[----:B------:R-:W-:Y:S01]  /*2c00*/  IMAD R51, R5, 0xf, RZ ;  /* 0x0000000f05337824 */ /* 0x000fe200078e02ff */
[----:B------:R-:W-:Y:S01]  /*2c10*/  LEA.HI.X.SX32 R223, R49, R3, 0x1, P0 ;  /* 0x0000000331df7211 */ /* 0x000fe200000f0eff */
[----:B------:R-:W-:Y:S01]  /*2c20*/  IMAD R49, R5, 0x7, RZ ;  /* 0x0000000705317824 */ /* 0x000fe200078e02ff */
[----:B------:R0:W-:Y:S04]  /*2c30*/  STL.64 [R1+0x18], R84 ;  /* 0x0000185401007387 */ /* 0x0001e80000100a00 */
[----:B------:R-:W-:-:S02]  /*2c40*/  IADD3 R86, P0, PT, R49, R2, RZ ;  /* 0x0000000231567210 */ /* 0x000fc40007f1e0ff */
[----:B0-----:R-:W-:-:S04]  /*2c50*/  IADD3 R84, P4, PT, R51, R2, RZ ;  /* 0x0000000233547210 */ /* 0x001fc80007f9e0ff */
[-C--:B------:R-:W-:Y:S01]  /*2c60*/  LEA.HI.X.SX32 R85, R51, R3.reuse, 0x1, P4 ;  /* 0x0000000333557211 */ /* 0x080fe200020f0eff */
[----:B------:R-:W-:Y:S01]  /*2c70*/  IMAD.SHL.U32 R51, R5, 0x2, RZ ;  /* 0x0000000205337824 */ /* 0x000fe200078e00ff */
[-C--:B------:R-:W-:Y:S01]  /*2c80*/  LEA.HI.X.SX32 R87, R49, R3.reuse, 0x1, P0 ;  /* 0x0000000331577211 */ /* 0x080fe200000f0eff */
[----:B------:R-:W-:Y:S01]  /*2c90*/  IMAD R55, R5, 0x3, RZ ;  /* 0x0000000305377824 */ /* 0x000fe200078e02ff */
[----:B------:R-:W-:Y:S01]  /*2ca0*/  LEA.HI.X.SX32 R49, R81, R3, 0x1, P5 ;  /* 0x0000000351317211 */ /* 0x000fe200028f0eff */
[----:B------:R-:W4:Y:S01]  /*2cb0*/  @P3 LDG.E.U8 R60, desc[UR22][R84.64] ;  /* 0x00000016543c3981 */ /* 0x000f22000c1e1100 */
[----:B------:R-:W-:-:S03]  /*2cc0*/  IADD3 RZ, P0, PT, R51, R2, RZ ;  /* 0x0000000233ff7210 */ /* 0x000fc60007f1e0ff */
[----:B------:R0:W-:Y:S01]  /*2cd0*/  STL.64 [R1+0x110], R86 ;  /* 0x0001105601007387 */ /* 0x0001e20000100a00 */
[----:B------:R-:W-:-:S03]  /*2ce0*/  IADD3 RZ, P4, PT, R55, R2, RZ ;  /* 0x0000000237ff7210 */ /* 0x000fc60007f9e0ff */
[----:B------:R0:W4:Y:S01]  /*2cf0*/  @P3 LDG.E.U8 R56, desc[UR22][R86.64] ;  /* 0x0000001656383981 */ /* 0x000122000c1e1100 */
[----:B------:R-:W-:Y:S01]  /*2d00*/  LEA.HI.X.SX32 R89, R51, R3, 0x1, P0 ;  /* 0x0000000333597211 */ /* 0x000fe200000f0eff */
[----:B------:R-:W-:Y:S02]  /*2d10*/  IMAD R51, R5, 0x5, RZ ;  /* 0x0000000505337824 */ /* 0x000fe400078e02ff */
[----:B------:R1:W4:Y:S01]  /*2d20*/  @P3 LDG.E.U8 R46, desc[UR22][R48.64] ;  /* 0x00000016302e3981 */ /* 0x000322000c1e1100 */
[----:B------:R-:W-:Y:S02]  /*2d30*/  PRMT R63, RZ, 0x7610, R63 ;  /* 0x00007610ff3f7816 */ /* 0x000fe4000000003f */
[----:B0-----:R-:W-:Y:S01]  /*2d40*/  IADD3 R86, P5, PT, R57, R2, RZ ;  /* 0x0000000239567210 */ /* 0x001fe20007fbe0ff */
[----:B------:R0:W-:Y:S01]  /*2d50*/  STL.64 [R1+0xd0], R84 ;  /* 0x0000d05401007387 */ /* 0x0001e20000100a00 */
[----:B-1----:R-:W-:Y:S01]  /*2d60*/  IMAD.SHL.U32 R49, R5, 0x4, RZ ;  /* 0x0000000405317824 */ /* 0x002fe200078e00ff */
[----:B------:R-:W-:-:S02]  /*2d70*/  PRMT R19, RZ, 0x7610, R19 ;  /* 0x00007610ff137816 */ /* 0x000fc40000000013 */
[----:B------:R-:W-:Y:S02]  /*2d80*/  PRMT R23, RZ, 0x7610, R23 ;  /* 0x00007610ff177816 */ /* 0x000fe40000000017 */
[-C--:B------:R-:W-:Y:S01]  /*2d90*/  LEA.HI.X.SX32 R87, R57, R3.reuse, 0x1, P5 ;  /* 0x0000000339577211 */ /* 0x080fe200028f0eff */
[----:B------:R-:W-:Y:S01]  /*2da0*/  IMAD R57, R81, 0x5, RZ ;  /* 0x0000000551397824 */ /* 0x000fe200078e02ff */
[-C--:B------:R-:W-:Y:S01]  /*2db0*/  IADD3 RZ, P0, PT, R49, R2.reuse, RZ ;  /* 0x0000000231ff7210 */ /* 0x080fe20007f1e0ff */
[----:B0-----:R-:W-:Y:S01]  /*2dc0*/  IMAD.IADD R84, R83, 0x1, R2 ;  /* 0x0000000153547824 */ /* 0x001fe200078e0202 */
[----:B------:R-:W-:Y:S01]  /*2dd0*/  LEA.HI.X.SX32 R85, R55, R3, 0x1, P4 ;  /* 0x0000000337557211 */ /* 0x000fe200020f0eff */
[----:B------:R-:W-:Y:S01]  /*2de0*/  IMAD.SHL.U32 R55, R81, 0x4, RZ ;  /* 0x0000000451377824 */ /* 0x000fe200078e00ff */
[----:B------:R-:W-:Y:S01]  /*2df0*/  IADD3 RZ, P4, PT, R51, R2, RZ ;  /* 0x0000000233ff7210 */ /* 0x000fe20007f9e0ff */
[----:B------:R-:W-:Y:S01]  /*2e00*/  STL.64 [R1+0x148], R88 ;  /* 0x0001485801007387 */ /* 0x000fe20000100a00 */
[----:B------:R-:W-:-:S03]  /*2e10*/  PRMT R54, RZ, 0x7610, R54 ;  /* 0x00007610ff367816 */ /* 0x000fc60000000036 */
[----:B------:R0:W-:Y:S01]  /*2e20*/  STL.64 [R1+0x90], R86 ;  /* 0x0000905601007387 */ /* 0x0001e20000100a00 */
[----:B------:R-:W-:-:S03]  /*2e30*/  PRMT R14, RZ, 0x7610, R14 ;  /* 0x00007610ff0e7816 */ /* 0x000fc6000000000e */
[----:B------:R0:W4:Y:S01]  /*2e40*/  @P3 LDG.E.U8 R63, desc[UR22][R86.64] ;  /* 0x00000016563f3981 */ /* 0x000122000c1e1100 */
[----:B------:R-:W-:-:S03]  /*2e50*/  PRMT R16, RZ, 0x7610, R16 ;  /* 0x00007610ff107816 */ /* 0x000fc60000000010 */
[----:B------:R-:W4:Y:S01]  /*2e60*/  @P3 LDG.E.U8 R19, desc[UR22][R234.64] ;  /* 0x00000016ea133981 */ /* 0x000f22000c1e1100 */
[----:B------:R-:W-:-:S03]  /*2e70*/  PRMT R50, RZ, 0x7610, R50 ;  /* 0x00007610ff327816 */ /* 0x000fc60000000032 */
[----:B------:R-:W4:Y:S01]  /*2e80*/  @P3 LDG.E.U8 R23, desc[UR22][R218.64] ;  /* 0x00000016da173981 */ /* 0x000f22000c1e1100 */
[----:B0-----:R-:W-:Y:S01]  /*2e90*/  IMAD.IADD R86, R55, 0x1, R2 ;  /* 0x0000000137567824 */ /* 0x001fe200078e0202 */
[----:B------:R-:W-:Y:S02]  /*2ea0*/  LEA.HI.X.SX32 R87, R49, R3, 0x1, P0 ;  /* 0x0000000331577211 */ /* 0x000fe400000f0eff */
[----:B------:R0:W-:Y:S04]  /*2eb0*/  STL.64 [R1+0x140], R84 ;  /* 0x0001405401007387 */ /* 0x0001e80000100a00 */
[----:B------:R0:W4:Y:S01]  /*2ec0*/  @P3 LDG.E.U8 R52, desc[UR22][R84.64] ;  /* 0x0000001654343981 */ /* 0x000122000c1e1100 */
[----:B------:R-:W-:-:S03]  /*2ed0*/  IMAD R49, R5, 0x6, RZ ;  /* 0x0000000605317824 */ /* 0x000fc600078e02ff */
[----:B------:R-:W-:Y:S01]  /*2ee0*/  STL.64 [R1+0x138], R86 ;  /* 0x0001385601007387 */ /* 0x000fe20000100a00 */
[----:B------:R-:W-:-:S03]  /*2ef0*/  PRMT R29, RZ, 0x7610, R29 ;  /* 0x00007610ff1d7816 */ /* 0x000fc6000000001d */
[----:B------:R-:W4:Y:S01]  /*2f00*/  @P3 LDG.E.U8 R14, desc[UR22][R232.64] ;  /* 0x00000016e80e3981 */ /* 0x000f22000c1e1100 */
[----:B0-----:R-:W-:Y:S01]  /*2f10*/  IMAD.IADD R84, R57, 0x1, R2 ;  /* 0x0000000139547824 */ /* 0x001fe200078e0202 */
[----:B------:R-:W-:Y:S01]  /*2f20*/  LEA.HI.X.SX32 R85, R51, R3, 0x1, P4 ;  /* 0x0000000333557211 */ /* 0x000fe200020f0eff */
[----:B------:R-:W-:Y:S01]  /*2f30*/  IMAD R51, R5, 0x1f, RZ ;  /* 0x0000001f05337824 */ /* 0x000fe200078e02ff */
[----:B------:R-:W4:Y:S01]  /*2f40*/  @P3 LDG.E.U8 R16, desc[UR22][R216.64] ;  /* 0x00000016d8103981 */ /* 0x000f22000c1e1100 */
[----:B------:R-:W-:-:S03]  /*2f50*/  PRMT R31, RZ, 0x7610, R31 ;  /* 0x00007610ff1f7816 */ /* 0x000fc6000000001f */
[----:B------:R0:W-:Y:S01]  /*2f60*/  STL.64 [R1+0x130], R84 ;  /* 0x0001305401007387 */ /* 0x0001e20000100a00 */
[----:B------:R-:W-:-:S03]  /*2f70*/  PRMT R48, RZ, 0x7610, R48 ;  /* 0x00007610ff307816 */ /* 0x000fc60000000030 */
[----:B------:R0:W4:Y:S01]  /*2f80*/  @P3 LDG.E.U8 R54, desc[UR22][R84.64] ;  /* 0x0000001654363981 */ /* 0x000122000c1e1100 */
[----:B------:R-:W-:Y:S02]  /*2f90*/  PRMT R32, RZ, 0x7610, R32 ;  /* 0x00007610ff207816 */ /* 0x000fe40000000020 */
[----:B------:R-:W-:Y:S01]  /*2fa0*/  PRMT R57, RZ, 0x7610, R57 ;  /* 0x00007610ff397816 */ /* 0x000fe20000000039 */
[----:B------:R-:W4:Y:S01]  /*2fb0*/  @P3 LDG.E.U8 R50, desc[UR22][R88.64] ;  /* 0x0000001658323981 */ /* 0x000f22000c1e1100 */
[----:B------:R-:W-:-:S03]  /*2fc0*/  IADD3 RZ, P0, PT, R49, R2, RZ ;  /* 0x0000000231ff7210 */ /* 0x000fc60007f1e0ff */
[----:B------:R-:W4:Y:S01]  /*2fd0*/  @P3 LDG.E.U8 R29, desc[UR22][R250.64] ;  /* 0x00000016fa1d3981 */ /* 0x000f22000c1e1100 */
[----:B0-----:R-:W-:-:S03]  /*2fe0*/  IADD3 R84, P4, PT, R51, R2, RZ ;  /* 0x0000000233547210 */ /* 0x001fc60007f9e0ff */
[----:B------:R-:W4:Y:S01]  /*2ff0*/  @P3 LDG.E.U8 R31, desc[UR22][R230.64] ;  /* 0x00000016e61f3981 */ /* 0x000f22000c1e1100 */
[----:B------:R-:W-:Y:S01]  /*3000*/  LEA.HI.X.SX32 R85, R51, R3, 0x1, P4 ;  /* 0x0000000333557211 */ /* 0x000fe200020f0eff */
[----:B------:R-:W-:Y:S02]  /*3010*/  IMAD R51, R5, 0x27, RZ ;  /* 0x0000002705337824 */ /* 0x000fe400078e02ff */
[----:B------:R0:W4:Y:S01]  /*3020*/  @P3 LDG.E.U8 R48, desc[UR22][R86.64] ;  /* 0x0000001656303981 */ /* 0x000122000c1e1100 */
[----:B------:R-:W-:Y:S02]  /*3030*/  PRMT R37, RZ, 0x7610, R37 ;  /* 0x00007610ff257816 */ /* 0x000fe40000000025 */
[----:B------:R-:W-:Y:S01]  /*3040*/  PRMT R39, RZ, 0x7610, R39 ;  /* 0x00007610ff277816 */ /* 0x000fe20000000027 */
[----:B------:R-:W4:Y:S01]  /*3050*/  @P3 LDG.E.U8 R32, desc[UR22][R214.64] ;  /* 0x00000016d6203981 */ /* 0x000f22000c1e1100 */
[----:B------:R-:W-:-:S03]  /*3060*/  PRMT R42, RZ, 0x7610, R42 ;  /* 0x00007610ff2a7816 */ /* 0x000fc6000000002a */
[----:B------:R1:W-:Y:S01]  /*3070*/  STL.64 [R1+0x50], R84 ;  /* 0x0000505401007387 */ /* 0x0003e20000100a00 */
[----:B0-----:R-:W-:-:S03]  /*3080*/  LEA.HI.X.SX32 R87, R49, R3, 0x1, P0 ;  /* 0x0000000331577211 */ /* 0x001fc600000f0eff */
[----:B------:R1:W4:Y:S01]  /*3090*/  @P3 LDG.E.U8 R57, desc[UR22][R84.64] ;  /* 0x0000001654393981 */ /* 0x000322000c1e1100 */
[----:B------:R-:W-:Y:S01]  /*30a0*/  IMAD R49, R5, 0x2f, RZ ;  /* 0x0000002f05317824 */ /* 0x000fe200078e02ff */
[----:B------:R-:W-:Y:S02]  /*30b0*/  PRMT R71, RZ, 0x7610, R71 ;  /* 0x00007610ff477816 */ /* 0x000fe40000000047 */
[----:B------:R-:W4:Y:S01]  /*30c0*/  @P3 LDG.E.U8 R37, desc[UR22][R248.64] ;  /* 0x00000016f8253981 */ /* 0x000f22000c1e1100 */
[----:B------:R-:W-:-:S03]  /*30d0*/  PRMT R75, RZ, 0x7610, R75 ;  /* 0x00007610ff4b7816 */ /* 0x000fc6000000004b */
[----:B------:R-:W4:Y:S01]  /*30e0*/  @P3 LDG.E.U8 R39, desc[UR22][R228.64] ;  /* 0x00000016e4273981 */ /* 0x000f22000c1e1100 */
[-C--:B-1----:R-:W-:Y:S02]  /*30f0*/  IADD3 R84, P0, PT, R51, R2.reuse, RZ ;  /* 0x0000000233547210 */ /* 0x082fe40007f1e0ff */
[-C--:B------:R-:W-:Y:S01]  /*3100*/  IADD3 R238, P4, PT, R49, R2.reuse, RZ ;  /* 0x0000000231ee7210 */ /* 0x080fe20007f9e0ff */
[----:B------:R-:W4:Y:S01]  /*3110*/  @P3 LDG.E.U8 R42, desc[UR22][R212.64] ;  /* 0x00000016d42a3981 */ /* 0x000f22000c1e1100 */
[-C--:B------:R-:W-:Y:S01]  /*3120*/  LEA.HI.X.SX32 R85, R51, R3.reuse, 0x1, P0 ;  /* 0x0000000333557211 */ /* 0x080fe200000f0eff */
[C---:B------:R-:W-:Y:S02]  /*3130*/  IMAD R51, R5.reuse, 0x37, RZ ;  /* 0x0000003705337824 */ /* 0x040fe400078e02ff */
[----:B------:R-:W-:Y:S01]  /*3140*/  IMAD R5, R5, 0x3f, RZ ;  /* 0x0000003f05057824 */ /* 0x000fe200078e02ff */
[----:B------:R-:W-:Y:S01]  /*3150*/  PRMT R78, RZ, 0x7610, R78 ;  /* 0x00007610ff4e7816 */ /* 0x000fe2000000004e */
[----:B------:R-:W-:Y:S01]  /*3160*/  IMAD R81, R81, 0x6, RZ ;  /* 0x0000000651517824 */ /* 0x000fe200078e02ff */
[----:B------:R-:W-:Y:S01]  /*3170*/  LEA.HI.X.SX32 R239, R49, R3, 0x1, P4 ;  /* 0x0000000331ef7211 */ /* 0x000fe200020f0eff */
[----:B------:R-:W4:Y:S01]  /*3180*/  @P3 LDG.E.U8 R71, desc[UR22][R246.64] ;  /* 0x00000016f6473981 */ /* 0x000f22000c1e1100 */
[----:B------:R-:W-:-:S02]  /*3190*/  IADD3 R204, P4, PT, R5, R2, RZ ;  /* 0x0000000205cc7210 */ /* 0x000fc40007f9e0ff */
[----:B------:R-:W-:Y:S01]  /*31a0*/  IADD3 R220, P0, PT, R51, R2, RZ ;  /* 0x0000000233dc7210 */ /* 0x000fe20007f1e0ff */
[----:B------:R-:W4:Y:S01]  /*31b0*/  @P3 LDG.E.U8 R75, desc[UR22][R226.64] ;  /* 0x00000016e24b3981 */ /* 0x000f22000c1e1100 */
[----:B------:R-:W-:Y:S02]  /*31c0*/  PRMT R72, RZ, 0x7610, R72 ;  /* 0x00007610ff487816 */ /* 0x000fe40000000048 */
[----:B------:R-:W-:Y:S01]  /*31d0*/  PRMT R76, RZ, 0x7610, R76 ;  /* 0x00007610ff4c7816 */ /* 0x000fe2000000004c */
[----:B------:R-:W4:Y:S01]  /*31e0*/  @P3 LDG.E.U8 R78, desc[UR22][R210.64] ;  /* 0x00000016d24e3981 */ /* 0x000f22000c1e1100 */
[----:B------:R-:W-:Y:S01]  /*31f0*/  PRMT R79, RZ, 0x7610, R79 ;  /* 0x00007610ff4f7816 */ /* 0x000fe2000000004f */
[----:B------:R-:W-:Y:S01]  /*3200*/  IMAD.IADD R86, R81, 0x1, R2 ;  /* 0x0000000151567824 */ /* 0x000fe200078e0202 */
[----:B------:R-:W-:Y:S01]  /*3210*/  PRMT R73, RZ, 0x7610, R73 ;  /* 0x00007610ff497816 */ /* 0x000fe20000000049 */
[----:B------:R-:W4:Y:S01]  /*3220*/  @P3 LDG.E.U8 R72, desc[UR22][R244.64] ;  /* 0x00000016f4483981 */ /* 0x000f22000c1e1100 */
[----:B------:R-:W-:-:S02]  /*3230*/  PRMT R77, RZ, 0x7610, R77 ;  /* 0x00007610ff4d7816 */ /* 0x000fc4000000004d */
[----:B------:R-:W-:Y:S01]  /*3240*/  PRMT R80, RZ, 0x7610, R80 ;  /* 0x00007610ff507816 */ /* 0x000fe20000000050 */
[----:B------:R-:W4:Y:S01]  /*3250*/  @P3 LDG.E.U8 R76, desc[UR22][R224.64] ;  /* 0x00000016e04c3981 */ /* 0x000f22000c1e1100 */
[----:B------:R-:W-:Y:S02]  /*3260*/  PRMT R55, RZ, 0x7610, R55 ;  /* 0x00007610ff377816 */ /* 0x000fe40000000037 */
[----:B------:R-:W-:Y:S01]  /*3270*/  LEA.HI.X.SX32 R205, R5, R3, 0x1, P4 ;  /* 0x0000000305cd7211 */ /* 0x000fe200020f0eff */
[----:B------:R-:W4:Y:S01]  /*3280*/  @P3 LDG.E.U8 R79, desc[UR22][R208.64] ;  /* 0x00000016d04f3981 */ /* 0x000f22000c1e1100 */
[----:B------:R-:W-:Y:S02]  /*3290*/  PRMT R70, RZ, 0x7610, R70 ;  /* 0x00007610ff467816 */ /* 0x000fe40000000046 */
[----:B------:R-:W-:Y:S01]  /*32a0*/  PRMT R74, RZ, 0x7610, R74 ;  /* 0x00007610ff4a7816 */ /* 0x000fe2000000004a */
[----:B------:R-:W4:Y:S01]  /*32b0*/  @P3 LDG.E.U8 R73, desc[UR22][R242.64] ;  /* 0x00000016f2493981 */ /* 0x000f22000c1e1100 */
[----:B------:R-:W-:-:S02]  /*32c0*/  PRMT R49, RZ, 0x7610, R49 ;  /* 0x00007610ff317816 */ /* 0x000fc40000000031 */
[----:B------:R-:W-:Y:S01]  /*32d0*/  PRMT R5, RZ, 0x7610, R5 ;  /* 0x00007610ff057816 */ /* 0x000fe20000000005 */
[----:B------:R-:W4:Y:S01]  /*32e0*/  @P3 LDG.E.U8 R77, desc[UR22][R222.64] ;  /* 0x00000016de4d3981 */ /* 0x000f22000c1e1100 */
[----:B------:R-:W-:-:S03]  /*32f0*/  LEA.HI.X.SX32 R221, R51, R3, 0x1, P0 ;  /* 0x0000000333dd7211 */ /* 0x000fc600000f0eff */
[----:B------:R-:W4:Y:S04]  /*3300*/  @P3 LDG.E.U8 R80, desc[UR22][R206.64] ;  /* 0x00000016ce503981 */ /* 0x000f28000c1e1100 */
[----:B------:R-:W4:Y:S04]  /*3310*/  @P3 LDG.E.U8 R55, desc[UR22][R86.64] ;  /* 0x0000001656373981 */ /* 0x000f28000c1e1100 */
[----:B------:R-:W4:Y:S04]  /*3320*/  @P3 LDG.E.U8 R70, desc[UR22][R84.64] ;  /* 0x0000001654463981 */ /* 0x000f28000c1e1100 */
[----:B------:R-:W4:Y:S04]  /*3330*/  @P3 LDG.E.U8 R74, desc[UR22][R238.64] ;  /* 0x00000016ee4a3981 */ /* 0x000f28000c1e1100 */
[----:B------:R-:W4:Y:S04]  /*3340*/  @P3 LDG.E.U8 R49, desc[UR22][R220.64] ;  /* 0x00000016dc313981 */ /* 0x000f28000c1e1100 */
[----:B------:R-:W4:Y:S01]  /*3350*/  @P3 LDG.E.U8 R5, desc[UR22][R204.64] ;  /* 0x00000016cc053981 */ /* 0x000f22000c1e1100 */
[----:B------:R-:W-:Y:S01]  /*3360*/  LOP3.LUT R51, R82, 0x80, RZ, 0xc0, !PT ;  /* 0x0000008052337812 */ /* 0x000fe200078ec0ff */
[----:B---3--:R-:W-:-:S04]  /*3370*/  @!UP0 UIADD3 UR16, UPT, UPT, -UR5, 0x100000, URZ ;  /* 0x0010000005108890 */ /* 0x008fc8000fffe1ff */
[----:B------:R-:W-:Y:S02]  /*3380*/  @!UP0 USHF.L.U32 UR17, UR16, 0xb, URZ ;  /* 0x0000000b10118899 */ /* 0x000fe400080006ff */
[----:B------:R-:W-:Y:S01]  /*3390*/  @!UP0 USHF.L.U32 UR16, UR16, 0x1, URZ ;  /* 0x0000000110108899 */ /* 0x000fe200080006ff */
[----:B------:R-:W-:Y:S01]  /*33a0*/  IMAD.SHL.U32 R68, R51, 0x40, RZ ;  /* 0x0000004033447824 */ /* 0x000fe200078e00ff */
[----:B------:R-:W-:-:S04]  /*33b0*/  VOTEU.ALL UP1, P2 ;  /* 0x0000000000ff7886 */ /* 0x000fc80001020000 */
[----:B------:R-:W-:-:S04]  /*33c0*/  LOP3.LUT R68, R68, 0x7f, R82, 0xf8, !PT ;  /* 0x0000007f44447812 */ /* 0x000fc800078ef852 */
[C---:B------:R-:W-:Y:S02]  /*33d0*/  LOP3.LUT R81, R68.reuse, 0x10, RZ, 0x3c, !PT ;  /* 0x0000001044517812 */ /* 0x040fe400078e3cff */
[----:B------:R0:W1:Y:S01]  /*33e0*/  @!UP1 SYNCS.EXCH.64 URZ, [UR9+0x11008], UR16 ;  /* 0x0110081009ff95b2 */ /* 0x0000620008000100 */
[----:B--2---:R-:W-:Y:S04]  /*33f0*/  STS.U8 [R68+UR9+0x4000], R9 ;  /* 0x0040000944007988 */ /* 0x004fe80008000009 */
[----:B----4-:R2:W-:Y:S04]  /*3400*/  STS.U8 [R68+UR9+0x4400], R7 ;  /* 0x0044000744007988 */ /* 0x0105e80008000009 */
[----:B------:R-:W-:Y:S04]  /*3410*/  STS.U8 [R68+UR9+0x4800], R11 ;  /* 0x0048000b44007988 */ /* 0x000fe80008000009 */
[----:B------:R-:W-:Y:S04]  /*3420*/  STS.U8 [R68+UR9+0x4c00], R13 ;  /* 0x004c000d44007988 */ /* 0x000fe80008000009 */
[----:B------:R-:W-:Y:S04]  /*3430*/  STS.U8 [R68+UR9+0x5000], R15 ;  /* 0x0050000f44007988 */ /* 0x000fe80008000009 */
[----:B------:R-:W-:Y:S01]  /*3440*/  STS.U8 [R68+UR9+0x5400], R17 ;  /* 0x0054001144007988 */ /* 0x000fe20008000009 */
[----:B------:R-:W-:-:S03]  /*3450*/  LOP3.LUT R51, R68, 0x20, RZ, 0x3c, !PT ;  /* 0x0000002044337812 */ /* 0x000fc600078e3cff */
[----:B------:R-:W-:Y:S04]  /*3460*/  STL.64 [R1+0x128], R86 ;  /* 0x0001285601007387 */ /* 0x000fe80000100a00 */
[----:B------:R-:W-:Y:S01]  /*3470*/  STL.64 [R1+0x10], R84 ;  /* 0x0000105401007387 */ /* 0x000fe20000100a00 */
[----:B------:R-:W-:-:S04]  /*3480*/  @!UP0 UIADD3 UR4, UPT, UPT, -UR5, 0x100000, URZ ;  /* 0x0010000005048890 */ /* 0x000fc8000fffe1ff */
[----:B------:R-:W-:Y:S02]  /*3490*/  @!UP0 USHF.L.U32 UR5, UR4, 0xb, URZ ;  /* 0x0000000b04058899 */ /* 0x000fe400080006ff */
[----:B------:R-:W-:Y:S01]  /*34a0*/  @!UP0 USHF.L.U32 UR4, UR4, 0x1, URZ ;  /* 0x0000000104048899 */ /* 0x000fe200080006ff */
[----:B------:R-:W-:Y:S02]  /*34b0*/  ISETP.EQ.U32.AND P4, PT, RZ, UR56, P3 ;  /* 0x00000038ff007c0c */ /* 0x000fe40009f82070 */
[----:B--2---:R-:W-:Y:S01]  /*34c0*/  LOP3.LUT R7, R68, 0x50, RZ, 0x3c, !PT ;  /* 0x0000005044077812 */ /* 0x004fe200078e3cff */
[----:B------:R-:W-:Y:S01]  /*34d0*/  UIADD3 UR13, UPT, UPT, UR10, 0x100000, URZ ;  /* 0x001000000a0d7890 */ /* 0x000fe2000fffe0ff */
[----:B------:R-:W-:-:S03]  /*34e0*/  VOTEU.ALL UP1, P2 ;  /* 0x0000000000ff7886 */ /* 0x000fc60001020000 */
[----:B------:R-:W-:Y:S02]  /*34f0*/  UIADD3 UR6, UPT, UPT, UR6, UR13, URZ ;  /* 0x0000000d06067290 */ /* 0x000fe4000fffe0ff */
[----:B------:R-:W-:Y:S02]  /*3500*/  UIADD3 UR8, UPT, UPT, UR9, 0x8000, URZ ;  /* 0x0000800009087890 */ /* 0x000fe4000fffe0ff */
[----:B------:R-:W-:Y:S01]  /*3510*/  ULEA UR14, UR14, UR6, 0x3 ;  /* 0x000000060e0e7291 */ /* 0x000fe2000f8e18ff */
[----:B------:R-:W-:Y:S04]  /*3520*/  STS.U8 [R68+UR9+0x5800], R19 ;  /* 0x0058001344007988 */ /* 0x000fe80008000009 */
[----:B------:R-:W-:Y:S04]  /*3530*/  STS.U8 [R68+UR9+0x5c00], R23 ;  /* 0x005c001744007988 */ /* 0x000fe80008000009 */
[----:B------:R-:W-:Y:S04]  /*3540*/  STS.U8 [R81+UR9+0x4080], R46 ;  /* 0x0040802e51007988 */ /* 0x000fe80008000009 */
[----:B------:R2:W-:Y:S04]  /*3550*/  STS.U8 [R81+UR9+0x4480], R6 ;  /* 0x0044800651007988 */ /* 0x0005e80008000009 */
[----:B------:R3:W-:Y:S04]  /*3560*/  STS.U8 [R81+UR9+0x4880], R4 ;  /* 0x0048800451007988 */ /* 0x0007e80008000009 */
[----:B------:R-:W-:Y:S04]  /*3570*/  STS.U8 [R81+UR9+0x4c80], R8 ;  /* 0x004c800851007988 */ /* 0x000fe80008000009 */
[----:B------:R-:W-:Y:S04]  /*3580*/  STS.U8 [R81+UR9+0x5080], R10 ;  /* 0x0050800a51007988 */ /* 0x000fe80008000009 */
[----:B------:R-:W-:Y:S04]  /*3590*/  STS.U8 [R81+UR9+0x5480], R12 ;  /* 0x0054800c51007988 */ /* 0x000fe80008000009 */
[----:B------:R-:W-:Y:S04]  /*35a0*/  STS.U8 [R81+UR9+0x5880], R14 ;  /* 0x0058800e51007988 */ /* 0x000fe80008000009 */
[----:B------:R-:W-:Y:S01]  /*35b0*/  STS.U8 [R81+UR9+0x5c80], R16 ;  /* 0x005c801051007988 */ /* 0x000fe20008000009 */
[----:B--2---:R-:W-:-:S03]  /*35c0*/  LOP3.LUT R6, R68, 0x30, RZ, 0x3c, !PT ;  /* 0x0000003044067812 */ /* 0x004fc600078e3cff */
[----:B------:R-:W-:Y:S04]  /*35d0*/  STS.U8 [R51+UR9+0x4100], R50 ;  /* 0x0041003233007988 */ /* 0x000fe80008000009 */
[----:B------:R-:W-:Y:S04]  /*35e0*/  STS.U8 [R51+UR9+0x4500], R18 ;  /* 0x0045001233007988 */ /* 0x000fe80008000009 */
[----:B------:R-:W-:Y:S04]  /*35f0*/  STS.U8 [R51+UR9+0x4900], R22 ;  /* 0x0049001633007988 */ /* 0x000fe80008000009 */
[----:B------:R-:W-:Y:S04]  /*3600*/  STS.U8 [R51+UR9+0x4d00], R28 ;  /* 0x004d001c33007988 */ /* 0x000fe80008000009 */
[----:B------:R-:W-:Y:S04]  /*3610*/  STS.U8 [R51+UR9+0x5100], R25 ;  /* 0x0051001933007988 */ /* 0x000fe80008000009 */
[----:B------:R-:W-:Y:S04]  /*3620*/  STS.U8 [R51+UR9+0x5500], R29 ;  /* 0x0055001d33007988 */ /* 0x000fe80008000009 */
[----:B------:R-:W-:Y:S04]  /*3630*/  STS.U8 [R51+UR9+0x5900], R31 ;  /* 0x0059001f33007988 */ /* 0x000fe80008000009 */
[----:B------:R-:W-:Y:S01]  /*3640*/  STS.U8 [R51+UR9+0x5d00], R32 ;  /* 0x005d002033007988 */ /* 0x000fe20008000009 */
[----:B---3--:R-:W-:-:S03]  /*3650*/  LOP3.LUT R4, R68, 0x40, RZ, 0x3c, !PT ;  /* 0x0000004044047812 */ /* 0x008fc600078e3cff */
        /* <DEDUP_REMOVED lines=13> */
[----:B------:R-:W-:Y:S01]  /*3730*/  STS.U8 [R4+UR9+0x5600], R71 ;  /* 0x0056004704007988 */ /* 0x000fe20008000009 */
[----:B--2---:R-:W-:-:S03]  /*3740*/  LOP3.LUT R6, R68, 0x70, RZ, 0x3c, !PT ;  /* 0x0000007044067812 */ /* 0x004fc600078e3cff */
[----:B------:R-:W-:Y:S04]  /*3750*/  STS.U8 [R4+UR9+0x5a00], R75 ;  /* 0x005a004b04007988 */ /* 0x000fe80008000009 */
[----:B------:R2:W-:Y:S04]  /*3760*/  STS.U8 [R4+UR9+0x5e00], R78 ;  /* 0x005e004e04007988 */ /* 0x0005e80008000009 */
[----:B------:R0:W-:Y:S01]  /*3770*/  STS.U8 [R7+UR9+0x4280], R54 ;  /* 0x0042803607007988 */ /* 0x0001e20008000009 */
[----:B--2---:R-:W-:-:S03]  /*3780*/  LOP3.LUT R4, R68, 0x60, RZ, 0x3c, !PT ;  /* 0x0000006044047812 */ /* 0x004fc600078e3cff */
[----:B------:R0:W-:Y:S04]  /*3790*/  STS.U8 [R7+UR9+0x4680], R58 ;  /* 0x0046803a07007988 */ /* 0x0001e80008000009 */
        /* <DEDUP_REMOVED lines=21> */
[----:B------:R0:W-:Y:S01]  /*38f0*/  STS.U8 [R6+UR9+0x5f80], R5 ;  /* 0x005f800506007988 */ /* 0x0001e20008000009 */
[----:B-1----:R1:W-:Y:S06]  /*3900*/  MEMBAR.ALL.CTA ;  /* 0x0000000000007992 */ /* 0x0023ec0000008000 */
[----:B-1----:R-:W-:Y:S04]  /*3910*/  FENCE.VIEW.ASYNC.S ;  /* 0x00000000000073c6 */ /* 0x002fe80000000000 */
[----:B------:R-:W1:Y:S02]  /*3920*/  FENCE.VIEW.ASYNC.S ;  /* 0x00000000000073c6 */ /* 0x000e640000000000 */
[----:B-1----:R0:W1:Y:S02]  /*3930*/  @!UP1 SYNCS.EXCH.64 URZ, [UR9+0x8000], UR4 ;  /* 0x0080000409ff95b2 */ /* 0x0020640008000100 */
[----:B-1----:R-:W-:Y:S06]  /*3940*/  BAR.SYNC.DEFER_BLOCKING 0x0 ;  /* 0x0000000000007b1d */ /* 0x002fec0000010000 */
[----:B0-----:R-:W-:Y:S05]  /*3950*/  @!P4 BRA `(.L_x_6) ;  /* 0x0000000000d8c947 */ /* 0x001fea0003800000 */
[----:B------:R-:W-:Y:S02]  /*3960*/  USHF.R.U32.HI UR16, URZ, 0x4, UR9 ;  /* 0x00000004ff107899 */ /* 0x000fe40008011609 */
[----:B------:R-:W-:Y:S02]  /*3970*/  UIADD3 UR5, UPT, UPT, UR9, 0x4000, URZ ;  /* 0x0000400009057890 */ /* 0x000fe4000fffe0ff */
[----:B------:R-:W-:Y:S02]  /*3980*/  USGXT.U32 UR16, UR16, 0xe ;  /* 0x0000000e1010789a */ /* 0x000fe40008000000 */
[----:B------:R-:W-:Y:S02]  /*3990*/  USHF.R.U32.HI UR5, URZ, 0x4, UR5 ;  /* 0x00000004ff057899 */ /* 0x000fe40008011605 */
[----:B------:R-:W-:Y:S02]  /*39a0*/  UIADD3 UR32, UP1, UPT, UR16, 0x80, URZ ;  /* 0x0000008010207890 */ /* 0x000fe4000ff3e0ff */
[----:B------:R-:W-:Y:S01]  /*39b0*/  USGXT.U32 UR18, UR5, 0xe ;  /* 0x0000000e0512789a */ /* 0x000fe20008000000 */
[----:B------:R-:W-:Y:S01]  /*39c0*/  UMOV UR4, URZ ;  /* 0x000000ff00047c82 */ /* 0x000fe20008000000 */
[----:B------:R-:W-:Y:S01]  /*39d0*/  UMOV UR6, URZ ;  /* 0x000000ff00067c82 */ /* 0x000fe20008000000 */
[----:B------:R-:W-:-:S02]  /*39e0*/  UIADD3.X UR33, UPT, UPT, UR4, -0x7fffbfe0, URZ, UP1, !UPT ;  /* 0x8000402004217890 */ /* 0x000fc40008ffe4ff */
[----:B------:R-:W-:Y:S01]  /*39f0*/  UIADD3 UR38, UP1, UPT, UR18, 0x2, URZ ;  /* 0x0000000212267890 */ /* 0x000fe2000ff3e0ff */
[----:B------:R-:W-:Y:S01]  /*3a00*/  UMOV UR4, UR8 ;  /* 0x0000000800047c82 */ /* 0x000fe20008000000 */
[----:B------:R-:W-:Y:S02]  /*3a10*/  UMOV UR5, URZ ;  /* 0x000000ff00057c82 */ /* 0x000fe40008000000 */
[----:B------:R-:W-:Y:S01]  /*3a20*/  UIADD3.X UR39, UPT, UPT, UR6, 0x40004040, URZ, UP1, !UPT ;  /* 0x4000404006277890 */ /* 0x000fe20008ffe4ff */
[----:B------:R-:W-:Y:S01]  /*3a30*/  UMOV UR15, UR4 ;  /* 0x00000004000f7c82 */ /* 0x000fe20008000000 */
[----:B------:R-:W-:Y:S02]  /*3a40*/  UIADD3.64 UR4, UPT, UPT, UR32, 0x80, URZ ;  /* 0x0000008020047897 */ /* 0x000fe4000fffe0ff */
[----:B------:R-:W-:Y:S02]  /*3a50*/  UIADD3.64 UR6, UPT, UPT, UR38, 0x2, URZ ;  /* 0x0000000226067897 */ /* 0x000fe4000fffe0ff */
[----:B------:R-:W-:-:S02]  /*3a60*/  UIADD3.64 UR42, UPT, UPT, UR32, 0x100, URZ ;  /* 0x00000100202a7897 */ /* 0x000fc4000fffe0ff */
[----:B------:R-:W-:Y:S02]  /*3a70*/  UIADD3.64 UR44, UPT, UPT, UR38, 0x4, URZ ;  /* 0x00000004262c7897 */ /* 0x000fe4000fffe0ff */
[----:B------:R-:W-:Y:S02]  /*3a80*/  UIADD3.64 UR46, UPT, UPT, UR32, 0x180, URZ ;  /* 0x00000180202e7897 */ /* 0x000fe4000fffe0ff */
[----:B------:R-:W-:Y:S02]  /*3a90*/  UIADD3.64 UR48, UPT, UPT, UR38, 0x1fe, URZ ;  /* 0x000001fe26307897 */ /* 0x000fe4000fffe0ff */
[----:B------:R-:W-:Y:S02]  /*3aa0*/  UIADD3.64 UR50, UPT, UPT, UR32, 0x200, URZ ;  /* 0x0000020020327897 */ /* 0x000fe4000fffe0ff */
[----:B------:R-:W-:Y:S02]  /*3ab0*/  UIADD3.64 UR52, UPT, UPT, UR38, 0x200, URZ ;  /* 0x0000020026347897 */ /* 0x000fe4000fffe0ff */
[----:B------:R-:W-:-:S02]  /*3ac0*/  UIADD3.64 UR54, UPT, UPT, UR32, 0x280, URZ ;  /* 0x0000028020367897 */ /* 0x000fc4000fffe0ff */
[----:B------:R-:W-:Y:S01]  /*3ad0*/  UIADD3.64 UR58, UPT, UPT, UR38, 0x202, URZ ;  /* 0x00000202263a7897 */ /* 0x000fe2000fffe0ff */
[----:B------:R-:W-:Y:S01]  /*3ae0*/  UMOV UR24, 0x0 ;  /* 0x0000000000187882 */ /* 0x000fe20000000000 */
[----:B------:R-:W-:Y:S01]  /*3af0*/  UMOV UR25, 0x4108010 ;  /* 0x0410801000197882 */ /* 0x000fe20000000000 */
[----:B------:R-:W-:Y:S01]  /*3b00*/  UIADD3.64 UR60, UPT, UPT, UR32, 0x300, URZ ;  /* 0x00000300203c7897 */ /* 0x000fe2000fffe0ff */
[----:B------:R-:W-:Y:S01]  /*3b10*/  UMOV UR17, 0x80004020 ;  /* 0x8000402000117882 */ /* 0x000fe20000000000 */
[----:B------:R-:W-:Y:S01]  /*3b20*/  UIADD3.64 UR62, UPT, UPT, UR38, 0x204, URZ ;  /* 0x00000204263e7897 */ /* 0x000fe2000fffe0ff */
[----:B------:R-:W-:Y:S01]  /*3b30*/  UMOV UR19, 0x40004040 ;  /* 0x4000404000137882 */ /* 0x000fe20000000000 */
[----:B------:R-:W-:Y:S01]  /*3b40*/  UMOV UR26, 0x0 ;  /* 0x00000000001a7882 */ /* 0x000fe20000000000 */
[----:B------:R-:W-:Y:S01]  /*3b50*/  UMOV UR27, 0x4108010 ;  /* 0x04108010001b7882 */ /* 0x000fe20000000000 */
[----:B------:R-:W-:Y:S01]  /*3b60*/  UMOV UR20, 0x0 ;  /* 0x0000000000147882 */ /* 0x000fe20000000000 */
[----:B------:R-:W-:Y:S01]  /*3b70*/  UMOV UR21, 0x4108010 ;  /* 0x0410801000157882 */ /* 0x000fe20000000000 */
[----:B------:R0:W-:Y:S01]  /*3b80*/  UTCQMMA gdesc[UR16], gdesc[UR18], tmem[UR13], tmem[UR24], idesc[UR25], !UPT ;  /* 0x00ff1812100075ea */ /* 0x0001e2000f80030d */
[----:B------:R-:W-:Y:S01]  /*3b90*/  UMOV UR30, 0x0 ;  /* 0x00000000001e7882 */ /* 0x000fe20000000000 */
[----:B------:R-:W-:Y:S01]  /*3ba0*/  UMOV UR31, 0x4108010 ;  /* 0x04108010001f7882 */ /* 0x000fe20000000000 */
[----:B------:R0:W-:Y:S01]  /*3bb0*/  UTCQMMA gdesc[UR32], gdesc[UR38], tmem[UR13], tmem[UR26], idesc[UR27], UPT ;  /* 0x00ff1a26200075ea */ /* 0x0001e2000b80030d */
        /* <DEDUP_REMOVED lines=12> */
[----:B------:R0:W-:Y:S01]  /*3c80*/  UTCQMMA gdesc[UR54], gdesc[UR58], tmem[UR13], tmem[UR34], idesc[UR35], UPT ;  /* 0x00ff223a360075ea */ /* 0x0001e2000b80030d */
[----:B------:R0:W-:Y:S01]  /*3c90*/  UTCQMMA gdesc[UR60], gdesc[UR62], tmem[UR13], tmem[UR40], idesc[UR41], UPT ;  /* 0x00ff283e3c0075ea */ /* 0x0001e2000b80030d */
[----:B------:R0:W-:Y:S01]  /*3ca0*/  UTCBAR [UR15], URZ ;  /* 0x000000ff0f0073e9 */ /* 0x0001e200080000ff */
[----:B------:R-:W-:Y:S01]  /*3cb0*/  NOP ;  /* 0x0000000000007918 */ /* 0x000fe20000000000 */
.L_x_6:
[----:B------:R-:W-:Y:S05]  /*3cc0*/  @!P3 BRA `(.L_x_7) ;  /* 0x000000000008b947 */ /* 0x000fea0003800000 */
[----:B------:R-:W1:Y:S02]  /*3cd0*/  SYNCS.PHASECHK.TRANS64.TRYWAIT P0, [UR9+0x8000], RZ ;  /* 0x008000ffff0075a7 */ /* 0x000e640008001109 */
[----:B-1----:R-:W-:Y:S05]  /*3ce0*/  @!P0 BRA `(.L_x_8) ;  /* 0x0000009c00f88947 */ /* 0x002fea0003800000 */
.L_x_7:
[----:B------:R-:W-:Y:S06]  /*3cf0*/  BAR.SYNC.DEFER_BLOCKING 0x0 ;  /* 0x0000000000007b1d */ /* 0x000fec0000010000 */
[----:B0-----:R-:W0:Y:S02]  /*3d00*/  LDCU UR7, c[0x0][0x3a8] ;  /* 0x00007500ff0777ac */ /* 0x001e240008000800 */
[----:B------:R-:W1:Y:S01]  /*3d10*/  LDC.64 R70, c[0x0][0x390] ;  /* 0x0000e400ff467b82 */ /* 0x000e620000000a00 */
[----:B------:R-:W-:Y:S01]  /*3d20*/  LDTM.16dp32bit_t0_t15.x16 R4, tmem[UR14] ;  /* 0x0000000e000479ee */ /* 0x000fe20008a00000 */
[----:B------:R-:W0:Y:S01]  /*3d30*/  LDTM.16dp32bit_t16_t31.x16 R4, tmem[UR14+0x10] ;  /* 0x0000100e000479ee */ /* 0x000e220008a20000 */
[----:B------:R-:W-:Y:S01]  /*3d40*/  STL [R1+0x170], R208 ;  /* 0x000170d001007387 */ /* 0x000fe20000100800 */
[----:B------:R-:W2:Y:S03]  /*3d50*/  LDCU.64 UR4, c[0x0][0x3d0] ;  /* 0x00007a00ff0477ac */ /* 0x000ea60008000a00 */
[----:B------:R-:W-:Y:S01]  /*3d60*/  STL [R1+0x16c], R207 ;  /* 0x00016ccf01007387 */ /* 0x000fe20000100800 */
[----:B------:R-:W3:Y:S01]  /*3d70*/  LDCU UR6, c[0x0][0x3d8] ;  /* 0x00007b00ff0677ac */ /* 0x000ee20008000800 */
[----:B------:R-:W4:Y:S02]  /*3d80*/  LDC R44, c[0x0][0x3d8] ;  /* 0x0000f600ff2c7b82 */ /* 0x000f240000000800 */
[----:B------:R2:W-:Y:S01]  /*3d90*/  STL [R1+0x168], R206 ;  /* 0x000168ce01007387 */ /* 0x0005e20000100800 */
[----:B------:R-:W1:Y:S03]  /*3da0*/  LDCU UR19, c[0x0][0x3d8] ;  /* 0x00007b00ff1377ac */ /* 0x000e660008000800 */
[----:B------:R-:W-:Y:S01]  /*3db0*/  STL [R1+0x164], R205 ;  /* 0x000164cd01007387 */ /* 0x000fe20000100800 */
[----:B------:R-:W1:Y:S01]  /*3dc0*/  LDCU UR26, c[0x0][0x3d8] ;  /* 0x00007b00ff1a77ac */ /* 0x000e620008000800 */
[----:B------:R-:W1:Y:S02]  /*3dd0*/  LDC R72, c[0x0][0x3d8] ;  /* 0x0000f600ff487b82 */ /* 0x000e640000000800 */
[----:B------:R-:W-:Y:S01]  /*3de0*/  STL [R1+0x160], R204 ;  /* 0x000160cc01007387 */ /* 0x000fe20000100800 */
[----:B------:R-:W1:Y:S01]  /*3df0*/  LDCU UR16, c[0x0][0x3d8] ;  /* 0x00007b00ff1077ac */ /* 0x000e620008000800 */
[----:B--2---:R-:W2:Y:S01]  /*3e00*/  S2R R206, SR_TID.X ;  /* 0x0000000000ce7919 */ /* 0x004ea20000002100 */
[----:B------:R-:W-:-:S03]  /*3e10*/  UIMAD UR4, UR77, UR4, URZ ;  /* 0x000000044d0472a4 */ /* 0x000fc6000f8e02ff */
[----:B------:R-:W1:Y:S01]  /*3e20*/  LDC R74, c[0x0][0x3d8] ;  /* 0x0000f600ff4a7b82 */ /* 0x000e620000000800 */
[----:B0-----:R-:W-:Y:S01]  /*3e30*/  FMUL R22, R4, UR7 ;  /* 0x0000000704167c20 */ /* 0x001fe20008400000 */
[----:B------:R-:W-:Y:S01]  /*3e40*/  FMUL R23, R5, UR7 ;  /* 0x0000000705177c20 */ /* 0x000fe20008400000 */
[----:B------:R-:W-:Y:S01]  /*3e50*/  FMUL R25, R6, UR7 ;  /* 0x0000000706197c20 */ /* 0x000fe20008400000 */
[----:B------:R-:W-:Y:S01]  /*3e60*/  FMUL R28, R7, UR7 ;  /* 0x00000007071c7c20 */ /* 0x000fe20008400000 */
[----:B------:R-:W-:Y:S01]  /*3e70*/  FMUL R29, R8, UR7 ;  /* 0x00000007081d7c20 */ /* 0x000fe20008400000 */
[----:B---3--:R-:W-:Y:S01]  /*3e80*/  IMAD R67, R30, UR6, RZ ;  /* 0x000000061e437c24 */ /* 0x008fe2000f8e02ff */
[----:B------:R-:W0:Y:S01]  /*3e90*/  LDCU UR27, c[0x0][0x3d8] ;  /* 0x00007b00ff1b77ac */ /* 0x000e220008000800 */
[----:B------:R-:W-:Y:S01]  /*3ea0*/  FMNMX3 R25, R22, R23, R25, !PT ;  /* 0x0000001716197276 */ /* 0x000fe20007800019 */
[----:B------:R-:W-:Y:S01]  /*3eb0*/  FMUL R22, R9, UR7 ;  /* 0x0000000709167c20 */ /* 0x000fe20008400000 */
[----:B------:R-:W-:Y:S01]  /*3ec0*/  FMUL R23, R10, UR7 ;  /* 0x000000070a177c20 */ /* 0x000fe20008400000 */
[----:B------:R-:W3:Y:S01]  /*3ed0*/  LDC R76, c[0x0][0x3d8] ;  /* 0x0000f600ff4c7b82 */ /* 0x000ee20000000800 */
[----:B------:R-:W-:Y:S01]  /*3ee0*/  FMNMX3 R29, R25, R28, R29, !PT ;  /* 0x0000001c191d7276 */ /* 0x000fe2000780001d */
[----:B------:R-:W-:Y:S01]  /*3ef0*/  FMUL R25, R11, UR7 ;  /* 0x000000070b197c20 */ /* 0x000fe20008400000 */
[----:B------:R-:W-:Y:S01]  /*3f00*/  FMUL R28, R12, UR7 ;  /* 0x000000070c1c7c20 */ /* 0x000fe20008400000 */
[----:B----4-:R-:W-:Y:S01]  /*3f10*/  IMAD R69, R44, 0x4, R67 ;  /* 0x000000042c457824 */ /* 0x010fe200078e0243 */
[----:B------:R-:W-:Y:S01]  /*3f20*/  FMNMX3 R29, R29, R22, R23, !PT ;  /* 0x000000161d1d7276 */ /* 0x000fe20007800017 */
[----:B------:R-:W-:Y:S01]  /*3f30*/  FMUL R22, R13, UR7 ;  /* 0x000000070d167c20 */ /* 0x000fe20008400000 */
[----:B------:R-:W-:Y:S01]  /*3f40*/  FMUL R23, R14, UR7 ;  /* 0x000000070e177c20 */ /* 0x000fe20008400000 */
[----:B------:R-:W4:Y:S01]  /*3f50*/  LDC R78, c[0x0][0x3d8] ;  /* 0x0000f600ff4e7b82 */ /* 0x000f220000000800 */
[----:B------:R-:W-:Y:S01]  /*3f60*/  FMNMX3 R29, R29, R25, R28, !PT ;  /* 0x000000191d1d7276 */ /* 0x000fe2000780001c */
[----:B------:R-:W-:Y:S01]  /*3f70*/  FMUL R25, R15, UR7 ;  /* 0x000000070f197c20 */ /* 0x000fe20008400000 */
[----:B------:R-:W-:Y:S01]  /*3f80*/  FMUL R28, R16, UR7 ;  /* 0x00000007101c7c20 */ /* 0x000fe20008400000 */
[----:B------:R-:W0:Y:S01]  /*3f90*/  LDCU UR15, c[0x0][0x3d8] ;  /* 0x00007b00ff0f77ac */ /* 0x000e220008000800 */
[----:B------:R-:W-:Y:S01]  /*3fa0*/  FMNMX3 R29, R29, R22, R23, !PT ;  /* 0x000000161d1d7276 */ /* 0x000fe20007800017 */
[----:B------:R-:W-:Y:S01]  /*3fb0*/  FMUL R22, R17, UR7 ;  /* 0x0000000711167c20 */ /* 0x000fe20008400000 */
[----:B------:R-:W-:Y:S01]  /*3fc0*/  FMUL R23, R18, UR7 ;  /* 0x0000000712177c20 */ /* 0x000fe20008400000 */
[----:B------:R-:W4:Y:S01]  /*3fd0*/  LDC R80, c[0x0][0x3d8] ;  /* 0x0000f600ff507b82 */ /* 0x000f220000000800 */
[----:B------:R-:W-:Y:S01]  /*3fe0*/  FMNMX3 R28, R29, R25, R28, !PT ;  /* 0x000000191d1c7276 */ /* 0x000fe2000780001c */
[----:B------:R-:W-:Y:S01]  /*3ff0*/  FMUL R25, R19, UR7 ;  /* 0x0000000713197c20 */ /* 0x000fe20008400000 */
[----:B--2---:R-:W-:Y:S01]  /*4000*/  LOP3.LUT R29, R206, 0xff, RZ, 0xc0, !PT ;  /* 0x000000ffce1d7812 */ /* 0x004fe200078ec0ff */
[----:B-1----:R-:W-:Y:S01]  /*4010*/  IMAD R57, R35, UR19, RZ ;  /* 0x0000001323397c24 */ /* 0x002fe2000f8e02ff */
[----:B------:R-:W-:Y:S01]  /*4020*/  FMNMX3 R22, R28, R22, R23, !PT ;  /* 0x000000161c167276 */ /* 0x000fe20007800017 */
[----:B------:R-:W-:Y:S01]  /*4030*/  IMAD R81, R24, UR16, RZ ;  /* 0x0000001018517c24 */ /* 0x000fe2000f8e02ff */
[C---:B------:R-:W-:Y:S01]  /*4040*/  LOP3.LUT R23, R206.reuse, 0x1f, RZ, 0xc0, !PT ;  /* 0x0000001fce177812 */ /* 0x040fe200078ec0ff */
[----:B------:R-:W1:Y:S01]  /*4050*/  LDC R82, c[0x0][0x3d8] ;  /* 0x0000f600ff527b82 */ /* 0x000e620000000800 */
[----:B------:R-:W-:Y:S01]  /*4060*/  FMNMX R28, R25, R22, !PT ;  /* 0x00000016191c7209 */ /* 0x000fe20007800000 */
[----:B------:R-:W2:Y:S01]  /*4070*/  LDCU UR17, c[0x0][0x3d8] ;  /* 0x00007b00ff1177ac */ /* 0x000ea20008000800 */
[C---:B------:R-:W-:Y:S01]  /*4080*/  LOP3.LUT R25, R206.reuse, 0xf, RZ, 0xc0, !PT ;  /* 0x0000000fce197812 */ /* 0x040fe200078ec0ff */
[----:B------:R-:W-:Y:S01]  /*4090*/  STL [R1+0x15c], R68 ;  /* 0x00015c4401007387 */ /* 0x000fe20000100800 */
[----:B------:R-:W-:Y:S01]  /*40a0*/  LOP3.LUT R22, R206, 0x60, RZ, 0xc0, !PT ;  /* 0x00000060ce167812 */ /* 0x000fe200078ec0ff */
[----:B0-----:R-:W-:Y:S01]  /*40b0*/  IMAD R73, R21, UR15, RZ ;  /* 0x0000000f15497c24 */ /* 0x001fe2000f8e02ff */
[----:B------:R-:W-:Y:S01]  /*40c0*/  ISETP.GE.U32.AND P5, PT, R23, 0x10, PT ;  /* 0x000000101700780c */ /* 0x000fe20003fa6070 */
[----:B------:R-:W-:Y:S01]  /*40d0*/  IMAD R23, R20, UR5, RZ ;  /* 0x0000000514177c24 */ /* 0x000fe2000f8e02ff */
[----:B------:R-:W-:Y:S01]  /*40e0*/  USHF.R.S32.HI UR5, URZ, 0x1f, UR4 ;  /* 0x0000001fff057899 */ /* 0x000fe20008011404 */
[----:B------:R-:W-:Y:S01]  /*40f0*/  IMAD R25, R25, 0x2, R22 ;  /* 0x0000000219197824 */ /* 0x000fe200078e0216 */
[----:B------:R-:W0:Y:S01]  /*4100*/  LDC R84, c[0x0][0x3d8] ;  /* 0x0000f600ff547b82 */ /* 0x000e220000000800 */
[C---:B------:R-:W-:Y:S01]  /*4110*/  LEA.HI R79, R206.reuse, 0x9c, RZ, 0x1a ;  /* 0x0000009cce4f7811 */ /* 0x040fe200078fd0ff */
[----:B------:R-:W3:Y:S01]  /*4120*/  LDCU UR18, c[0x0][0x3d8] ;  /* 0x00007b00ff1277ac */ /* 0x000ee20008000800 */
[----:B------:R-:W-:Y:S01]  /*4130*/  IADD3 R70, P0, P6, R23, UR4, R70 ;  /* 0x0000000417467c10 */ /* 0x000fe2000fe1e046 */
[----:B------:R-:W0:Y:S01]  /*4140*/  SHFL.BFLY PT, R31, R28, 0x10, 0x1f ;  /* 0x0e001f001c1f7f89 */ /* 0x000e2200000e0000 */
[----:B------:R-:W-:Y:S01]  /*4150*/  LEA.HI R20, R29, R25, RZ, 0x19 ;  /* 0x000000191d147211 */ /* 0x000fe200078fc8ff */
[----:B------:R-:W-:Y:S01]  /*4160*/  IMAD R35, R79, UR26, RZ ;  /* 0x0000001a4f237c24 */ /* 0x000fe2000f8e02ff */
[----:B------:R-:W-:Y:S01]  /*4170*/  LEA.HI R83, R206, 0xac, RZ, 0x1a ;  /* 0x000000acce537811 */ /* 0x000fe200078fd0ff */
[----:B------:R-:W0:Y:S01]  /*4180*/  LDC R86, c[0x0][0x3d8] ;  /* 0x0000f600ff567b82 */ /* 0x000e220000000800 */
[----:B------:R-:W-:Y:S01]  /*4190*/  LEA R208, R20, UR9, 0x2 ;  /* 0x0000000914d07c11 */ /* 0x000fe2000f8e10ff */
[----:B--2---:R-:W-:Y:S01]  /*41a0*/  IMAD R65, R26, UR17, RZ ;  /* 0x000000111a417c24 */ /* 0x004fe2000f8e02ff */
[----:B------:R-:W-:Y:S01]  /*41b0*/  SHF.R.S32.HI R20, RZ, 0x1f, R23 ;  /* 0x0000001fff147819 */ /* 0x000fe20000011417 */
[----:B------:R-:W-:Y:S01]  /*41c0*/  IMAD R24, R83, UR27, RZ ;  /* 0x0000001b53187c24 */ /* 0x000fe2000f8e02ff */
[----:B------:R-:W2:Y:S01]  /*41d0*/  LDCU UR20, c[0x0][0x3d8] ;  /* 0x00007b00ff1477ac */ /* 0x000ea20008000800 */
[----:B------:R-:W-:Y:S01]  /*41e0*/  LEA.HI R85, R206, 0xbc, RZ, 0x1a ;  /* 0x000000bcce557811 */ /* 0x000fe200078fd0ff */
[----:B------:R-:W-:Y:S01]  /*41f0*/  STL [R1+0x158], R3 ;  /* 0x0001580301007387 */ /* 0x000fe20000100800 */
[----:B------:R-:W-:Y:S01]  /*4200*/  IADD3.X R20, PT, PT, R20, UR5, R71, P0, P6 ;  /* 0x0000000514147c10 */ /* 0x000fe200087ec447 */
[----:B------:R-:W-:Y:S01]  /*4210*/  IMAD R71, R72, 0x4, R69 ;  /* 0x0000000448477824 */ /* 0x000fe200078e0245 */
[----:B------:R-:W0:Y:S01]  /*4220*/  LDC R88, c[0x0][0x3d8] ;  /* 0x0000f600ff587b82 */ /* 0x000e220000000800 */
[-C--:B------:R-:W-:Y:S01]  /*4230*/  IADD3 R202, P6, PT, R67, R70.reuse, RZ ;  /* 0x0000004643ca7210 */ /* 0x080fe20007fde0ff */
[----:B---3--:R-:W-:Y:S01]  /*4240*/  IMAD R61, R27, UR18, RZ ;  /* 0x000000121b3d7c24 */ /* 0x008fe2000f8e02ff */
[----:B------:R-:W-:Y:S01]  /*4250*/  IADD3 R200, P0, PT, R69, R70, RZ ;  /* 0x0000004645c87210 */ /* 0x000fe20007f1e0ff */
[----:B------:R-:W-:Y:S01]  /*4260*/  IMAD R75, R74, 0x8, R71 ;  /* 0x000000084a4b7824 */ /* 0x000fe200078e0247 */
[-C--:B------:R-:W-:Y:S01]  /*4270*/  LEA.HI.X.SX32 R203, R67, R20.reuse, 0x1, P6 ;  /* 0x0000001443cb7211 */ /* 0x080fe200030f0eff */
[----:B------:R-:W3:Y:S01]  /*4280*/  LDCU UR21, c[0x0][0x3d8] ;  /* 0x00007b00ff1577ac */ /* 0x000ee20008000800 */
[----:B------:R-:W-:Y:S01]  /*4290*/  LEA.HI.X.SX32 R201, R69, R20, 0x1, P0 ;  /* 0x0000001445c97211 */ /* 0x000fe200000f0eff */
[----:B------:R-:W-:Y:S01]  /*42a0*/  IMAD R77, R76, 0x4, R75 ;  /* 0x000000044c4d7824 */ /* 0x000fe200078e024b */
[----:B------:R-:W0:Y:S01]  /*42b0*/  LDC R66, c[0x0][0x3d8] ;  /* 0x0000f600ff427b82 */ /* 0x000e220000000800 */
[-C--:B------:R-:W-:Y:S01]  /*42c0*/  IADD3 R198, P6, PT, R71, R70.reuse, RZ ;  /* 0x0000004647c67210 */ /* 0x080fe20007fde0ff */
[----:B------:R-:W0:Y:S01]  /*42d0*/  LDCU UR24, c[0x0][0x3d8] ;  /* 0x00007b00ff1877ac */ /* 0x000e220008000800 */
[----:B----4-:R-:W-:Y:S01]  /*42e0*/  IMAD R79, R78, 0x4, R77 ;  /* 0x000000044e4f7824 */ /* 0x010fe200078e024d */
[----:B------:R-:W-:Y:S01]  /*42f0*/  IADD3 R196, P0, PT, R73, R70, RZ ;  /* 0x0000004649c47210 */ /* 0x000fe20007f1e0ff */
[----:B--2---:R-:W-:Y:S01]  /*4300*/  IMAD R53, R53, UR20, RZ ;  /* 0x0000001435357c24 */ /* 0x004fe2000f8e02ff */
[-C--:B------:R-:W-:Y:S01]  /*4310*/  LEA.HI.X.SX32 R199, R71, R20.reuse, 0x1, P6 ;  /* 0x0000001447c77211 */ /* 0x080fe200030f0eff */
[----:B------:R-:W-:Y:S01]  /*4320*/  IMAD R83, R80, 0x8, R79 ;  /* 0x0000000850537824 */ /* 0x000fe200078e024f */
[----:B------:R-:W2:Y:S01]  /*4330*/  LDC R64, c[0x0][0x3d8] ;  /* 0x0000f600ff407b82 */ /* 0x000ea20000000800 */
[----:B------:R-:W-:Y:S01]  /*4340*/  LEA.HI.X.SX32 R197, R73, R20, 0x1, P0 ;  /* 0x0000001449c57211 */ /* 0x000fe200000f0eff */
[----:B------:R-:W4:Y:S01]  /*4350*/  LDCU UR25, c[0x0][0x3d8] ;  /* 0x00007b00ff1977ac */ /* 0x000f220008000800 */
[----:B-1----:R-:W-:Y:S01]  /*4360*/  IMAD R67, R82, 0x4, R83 ;  /* 0x0000000452437824 */ /* 0x002fe200078e0253 */
[-C--:B------:R-:W-:Y:S01]  /*4370*/  IADD3 R194, P6, PT, R75, R70.reuse, RZ ;  /* 0x000000464bc27210 */ /* 0x080fe20007fde0ff */
[----:B------:R-:W-:Y:S01]  /*4380*/  STL [R1+0x150], R2 ;  /* 0x0001500201007387 */ /* 0x000fe20000100800 */
[----:B------:R-:W-:Y:S01]  /*4390*/  IADD3 R192, P0, PT, R77, R70, RZ ;  /* 0x000000464dc07210 */ /* 0x000fe20007f1e0ff */
[----:B0-----:R-:W-:Y:S01]  /*43a0*/  IMAD R69, R84, 0x4, R67 ;  /* 0x0000000454457824 */ /* 0x001fe200078e0243 */
[----:B------:R-:W0:Y:S01]  /*43b0*/  LDC R63, c[0x0][0x3d8] ;  /* 0x0000f600ff3f7b82 */ /* 0x000e220000000800 */
[-C--:B------:R-:W-:Y:S01]  /*43c0*/  LEA.HI.X.SX32 R195, R75, R20.reuse, 0x1, P6 ;  /* 0x000000144bc37211 */ /* 0x080fe200030f0eff */
[----:B---3--:R-:W-:Y:S01]  /*43d0*/  IMAD R47, R47, UR21, RZ ;  /* 0x000000152f2f7c24 */ /* 0x008fe2000f8e02ff */
[----:B------:R-:W-:Y:S01]  /*43e0*/  LEA.HI.X.SX32 R193, R77, R20, 0x1, P0 ;  /* 0x000000144dc17211 */ /* 0x000fe200000f0eff */
[----:B------:R-:W-:Y:S01]  /*43f0*/  IMAD R71, R86, 0x8, R69 ;  /* 0x0000000856477824 */ /* 0x000fe200078e0245 */
[-C--:B------:R-:W-:Y:S01]  /*4400*/  IADD3 R190, P6, PT, R79, R70.reuse, RZ ;  /* 0x000000464fbe7210 */ /* 0x080fe20007fde0ff */
[----:B------:R-:W-:Y:S01]  /*4410*/  IMAD R41, R41, UR24, RZ ;  /* 0x0000001829297c24 */ /* 0x000fe2000f8e02ff */
[----:B------:R-:W-:Y:S01]  /*4420*/  IADD3 R188, P0, PT, R81, R70, RZ ;  /* 0x0000004651bc7210 */ /* 0x000fe20007f1e0ff */
[----:B------:R-:W1:Y:S01]  /*4430*/  LDC R62, c[0x0][0x3d8] ;  /* 0x0000f600ff3e7b82 */ /* 0x000e620000000800 */
[----:B------:R-:W-:Y:S01]  /*4440*/  IMAD R73, R88, 0x4, R71 ;  /* 0x0000000458497824 */ /* 0x000fe200078e0247 */
[-C--:B------:R-:W-:Y:S01]  /*4450*/  LEA.HI.X.SX32 R191, R79, R20.reuse, 0x1, P6 ;  /* 0x000000144fbf7211 */ /* 0x080fe200030f0eff */
[----:B------:R-:W3:Y:S01]  /*4460*/  LDCU UR28, c[0x0][0x3d8] ;  /* 0x00007b00ff1c77ac */ /* 0x000ee20008000800 */
[----:B------:R-:W-:Y:S01]  /*4470*/  LEA.HI.X.SX32 R189, R81, R20, 0x1, P0 ;  /* 0x0000001451bd7211 */ /* 0x000fe200000f0eff */
[----:B------:R-:W-:Y:S01]  /*4480*/  IMAD R75, R66, 0x4, R73 ;  /* 0x00000004424b7824 */ /* 0x000fe200078e0249 */
[-C--:B------:R-:W-:Y:S01]  /*4490*/  IADD3 R182, P6, PT, R83, R70.reuse, RZ ;  /* 0x0000004653b67210 */ /* 0x080fe20007fde0ff */
[----:B----4-:R-:W-:Y:S01]  /*44a0*/  IMAD R43, R43, UR25, RZ ;  /* 0x000000192b2b7c24 */ /* 0x010fe2000f8e02ff */
[----:B------:R-:W4:Y:S01]  /*44b0*/  LDC R60, c[0x0][0x3d8] ;  /* 0x0000f600ff3c7b82 */ /* 0x000f220000000800 */
[----:B------:R-:W-:Y:S01]  /*44c0*/  IADD3 R180, P0, PT, R67, R70, RZ ;  /* 0x0000004643b47210 */ /* 0x000fe20007f1e0ff */
[----:B--2---:R-:W-:Y:S01]  /*44d0*/  IMAD R77, R64, 0x8, R75 ;  /* 0x00000008404d7824 */ /* 0x004fe200078e024b */
[-C--:B------:R-:W-:Y:S01]  /*44e0*/  LEA.HI.X.SX32 R183, R83, R20.reuse, 0x1, P6 ;  /* 0x0000001453b77211 */ /* 0x080fe200030f0eff */
[----:B------:R-:W2:Y:S01]  /*44f0*/  LDCU UR29, c[0x0][0x3d8] ;  /* 0x00007b00ff1d77ac */ /* 0x000ea20008000800 */
[----:B------:R-:W-:Y:S01]  /*4500*/  LEA.HI.X.SX32 R181, R67, R20, 0x1, P0 ;  /* 0x0000001443b57211 */ /* 0x000fe200000f0eff */
[----:B------:R-:W-:Y:S01]  /*4510*/  STL [R1+0x124], R208 ;  /* 0x000124d001007387 */ /* 0x000fe20000100800 */
[-C--:B------:R-:W-:Y:S01]  /*4520*/  IADD3 R178, P6, PT, R69, R70.reuse, RZ ;  /* 0x0000004645b27210 */ /* 0x080fe20007fde0ff */
[----:B------:R-:W2:Y:S01]  /*4530*/  LDC R59, c[0x0][0x3d8] ;  /* 0x0000f600ff3b7b82 */ /* 0x000ea20000000800 */
[----:B------:R-:W-:Y:S01]  /*4540*/  IADD3 R176, P0, PT, R65, R70, RZ ;  /* 0x0000004641b07210 */ /* 0x000fe20007f1e0ff */
[----:B0-----:R-:W-:Y:S01]  /*4550*/  IMAD R63, R63, 0x4, R77 ;  /* 0x000000043f3f7824 */ /* 0x001fe200078e024d */
[-C--:B------:R-:W-:Y:S01]  /*4560*/  LEA.HI.X.SX32 R179, R69, R20.reuse, 0x1, P6 ;  /* 0x0000001445b37211 */ /* 0x080fe200030f0eff */
[----:B------:R-:W0:Y:S01]  /*4570*/  LDCU UR30, c[0x0][0x3d8] ;  /* 0x00007b00ff1e77ac */ /* 0x000e220008000800 */
[----:B------:R-:W-:Y:S01]  /*4580*/  LEA.HI.X.SX32 R177, R65, R20, 0x1, P0 ;  /* 0x0000001441b17211 */ /* 0x000fe200000f0eff */
[----:B---3--:R-:W-:Y:S01]  /*4590*/  IMAD R21, R85, UR28, RZ ;  /* 0x0000001c55157c24 */ /* 0x008fe2000f8e02ff */
[-C--:B------:R-:W-:Y:S01]  /*45a0*/  IADD3 R174, P6, PT, R71, R70.reuse, RZ ;  /* 0x0000004647ae7210 */ /* 0x080fe20007fde0ff */
[----:B------:R-:W3:Y:S01]  /*45b0*/  LDC R58, c[0x0][0x3d8] ;  /* 0x0000f600ff3a7b82 */ /* 0x000ee20000000800 */
[----:B------:R-:W-:Y:S01]  /*45c0*/  IADD3 R170, P0, PT, R73, R70, RZ ;  /* 0x0000004649aa7210 */ /* 0x000fe20007f1e0ff */
[----:B-1----:R-:W-:Y:S01]  /*45d0*/  IMAD R65, R62, 0x4, R63 ;  /* 0x000000043e417824 */ /* 0x002fe200078e023f */
[-C--:B------:R-:W-:Y:S01]  /*45e0*/  LEA.HI.X.SX32 R175, R71, R20.reuse, 0x1, P6 ;  /* 0x0000001447af7211 */ /* 0x080fe200030f0eff */
[----:B------:R-:W1:Y:S01]  /*45f0*/  LDCU UR4, c[0x0][0x3d8] ;  /* 0x00007b00ff0477ac */ /* 0x000e620008000800 */
[----:B------:R-:W-:-:S02]  /*4600*/  LEA.HI.X.SX32 R171, R73, R20, 0x1, P0 ;  /* 0x0000001449ab7211 */ /* 0x000fc400000f0eff */
[-C--:B------:R-:W-:Y:S01]  /*4610*/  IADD3 R168, P6, PT, R75, R70.reuse, RZ ;  /* 0x000000464ba87210 */ /* 0x080fe20007fde0ff */
[----:B------:R-:W0:Y:S01]  /*4620*/  LDC R56, c[0x0][0x3d8] ;  /* 0x0000f600ff387b82 */ /* 0x000e220000000800 */
[----:B----4-:R-:W-:Y:S01]  /*4630*/  IMAD R67, R60, 0x8, R65 ;  /* 0x000000083c437824 */ /* 0x010fe200078e0241 */
[----:B------:R-:W-:Y:S01]  /*4640*/  IADD3 R166, P0, PT, R61, R70, RZ ;  /* 0x000000463da67210 */ /* 0x000fe20007f1e0ff */
[----:B------:R-:W4:Y:S01]  /*4650*/  LDCU UR5, c[0x0][0x3d8] ;  /* 0x00007b00ff0577ac */ /* 0x000f220008000800 */
[-C--:B------:R-:W-:Y:S02]  /*4660*/  LEA.HI.X.SX32 R169, R75, R20.reuse, 0x1, P6 ;  /* 0x000000144ba97211 */ /* 0x080fe400030f0eff */
[----:B------:R-:W-:Y:S02]  /*4670*/  LEA.HI.X.SX32 R167, R61, R20, 0x1, P0 ;  /* 0x000000143da77211 */ /* 0x000fe400000f0eff */
[----:B------:R-:W1:Y:S01]  /*4680*/  LDC R55, c[0x0][0x3d8] ;  /* 0x0000f600ff377b82 */ /* 0x000e620000000800 */
[----:B--2---:R-:W-:Y:S01]  /*4690*/  IMAD R59, R59, 0x4, R67 ;  /* 0x000000043b3b7824 */ /* 0x004fe200078e0243 */
[----:B------:R-:W-:-:S02]  /*46a0*/  IADD3 R164, P6, PT, R77, R70, RZ ;  /* 0x000000464da47210 */ /* 0x000fc40007fde0ff */
[----:B------:R-:W-:Y:S02]  /*46b0*/  IADD3 R162, P0, PT, R63, R70, RZ ;  /* 0x000000463fa27210 */ /* 0x000fe40007f1e0ff */
[-C--:B------:R-:W-:Y:S02]  /*46c0*/  LEA.HI.X.SX32 R165, R77, R20.reuse, 0x1, P6 ;  /* 0x000000144da57211 */ /* 0x080fe400030f0eff */
[----:B------:R-:W2:Y:S01]  /*46d0*/  LDC R51, c[0x0][0x3d8] ;  /* 0x0000f600ff337b82 */ /* 0x000ea20000000800 */
[----:B---3--:R-:W-:Y:S01]  /*46e0*/  IMAD R61, R58, 0x4, R59 ;  /* 0x000000043a3d7824 */ /* 0x008fe200078e023b */
[----:B------:R-:W-:Y:S02]  /*46f0*/  LEA.HI.X.SX32 R163, R63, R20, 0x1, P0 ;  /* 0x000000143fa37211 */ /* 0x000fe400000f0eff */
[-C--:B------:R-:W-:Y:S02]  /*4700*/  IADD3 R160, P6, PT, R65, R70.reuse, RZ ;  /* 0x0000004641a07210 */ /* 0x080fe40007fde0ff */
[----:B------:R-:W-:-:S02]  /*4710*/  IADD3 R158, P0, PT, R57, R70, RZ ;  /* 0x00000046399e7210 */ /* 0x000fc40007f1e0ff */
[----:B------:R-:W3:Y:S01]  /*4720*/  LDC R49, c[0x0][0x3d8] ;  /* 0x0000f600ff317b82 */ /* 0x000ee20000000800 */
[----:B0-----:R-:W-:Y:S01]  /*4730*/  IMAD R63, R56, 0x8, R61 ;  /* 0x00000008383f7824 */ /* 0x001fe200078e023d */
[-C--:B------:R-:W-:Y:S02]  /*4740*/  LEA.HI.X.SX32 R161, R65, R20.reuse, 0x1, P6 ;  /* 0x0000001441a17211 */ /* 0x080fe400030f0eff */
[----:B------:R-:W-:Y:S02]  /*4750*/  LEA.HI.X.SX32 R159, R57, R20, 0x1, P0 ;  /* 0x00000014399f7211 */ /* 0x000fe400000f0eff */
[-C--:B------:R-:W-:Y:S02]  /*4760*/  IADD3 R156, P6, PT, R67, R70.reuse, RZ ;  /* 0x00000046439c7210 */ /* 0x080fe40007fde0ff */
[----:B------:R-:W0:Y:S01]  /*4770*/  LDC R45, c[0x0][0x3d8] ;  /* 0x0000f600ff2d7b82 */ /* 0x000e220000000800 */
[----:B-1----:R-:W-:Y:S01]  /*4780*/  IMAD R57, R55, 0x4, R63 ;  /* 0x0000000437397824 */ /* 0x002fe200078e023f */
[----:B------:R-:W-:-:S02]  /*4790*/  IADD3 R154, P0, PT, R59, R70, RZ ;  /* 0x000000463b9a7210 */ /* 0x000fc40007f1e0ff */
[----:B------:R-:W-:Y:S02]  /*47a0*/  LEA.HI.X.SX32 R157, R67, R20, 0x1, P6 ;  /* 0x00000014439d7211 */ /* 0x000fe400030f0eff */
[----:B------:R-:W-:Y:S02]  /*47b0*/  IADD3 R152, P6, PT, R61, R70, RZ ;  /* 0x000000463d987210 */ /* 0x000fe40007fde0ff */
[----:B------:R-:W1:Y:S01]  /*47c0*/  LDC R37, c[0x0][0x3d8] ;  /* 0x0000f600ff257b82 */ /* 0x000e620000000800 */
[----:B--2---:R-:W-:Y:S01]  /*47d0*/  IMAD R65, R51, 0x4, R57 ;  /* 0x0000000433417824 */ /* 0x004fe200078e0239 */
[----:B------:R-:W-:Y:S02]  /*47e0*/  LEA.HI.X.SX32 R155, R59, R20, 0x1, P0 ;  /* 0x000000143b9b7211 */ /* 0x000fe400000f0eff */
[----:B------:R-:W-:Y:S02]  /*47f0*/  IADD3 R150, P0, PT, R53, R70, RZ ;  /* 0x0000004635967210 */ /* 0x000fe40007f1e0ff */
[----:B------:R-:W-:-:S02]  /*4800*/  LEA.HI.X.SX32 R153, R61, R20, 0x1, P6 ;  /* 0x000000143d997211 */ /* 0x000fc400030f0eff */
[----:B------:R-:W2:Y:S01]  /*4810*/  LDC R39, c[0x0][0x3d8] ;  /* 0x0000f600ff277b82 */ /* 0x000ea20000000800 */
[----:B---3--:R-:W-:Y:S01]  /*4820*/  IMAD R55, R49, 0x8, R65 ;  /* 0x0000000831377824 */ /* 0x008fe200078e0241 */
[----:B------:R-:W-:Y:S02]  /*4830*/  IADD3 R148, P6, PT, R63, R70, RZ ;  /* 0x000000463f947210 */ /* 0x000fe40007fde0ff */
[----:B------:R-:W-:Y:S02]  /*4840*/  LEA.HI.X.SX32 R151, R53, R20, 0x1, P0 ;  /* 0x0000001435977211 */ /* 0x000fe400000f0eff */
[----:B------:R-:W-:Y:S02]  /*4850*/  IADD3 R146, P0, PT, R57, R70, RZ ;  /* 0x0000004639927210 */ /* 0x000fe40007f1e0ff */
[----:B------:R-:W3:Y:S01]  /*4860*/  LDC R54, c[0x0][0x3d8] ;  /* 0x0000f600ff367b82 */ /* 0x000ee20000000800 */
[----:B0-----:R-:W-:Y:S01]  /*4870*/  IMAD R51, R45, 0x4, R55 ;  /* 0x000000042d337824 */ /* 0x001fe200078e0237 */
[----:B------:R-:W-:-:S02]  /*4880*/  LEA.HI.X.SX32 R149, R63, R20, 0x1, P6 ;  /* 0x000000143f957211 */ /* 0x000fc400030f0eff */
[----:B------:R-:W-:Y:S02]  /*4890*/  IADD3 R144, P6, PT, R65, R70, RZ ;  /* 0x0000004641907210 */ /* 0x000fe40007fde0ff */
[----:B------:R-:W-:Y:S02]  /*48a0*/  LEA.HI.X.SX32 R147, R57, R20, 0x1, P0 ;  /* 0x0000001439937211 */ /* 0x000fe400000f0eff */
[----:B------:R-:W0:Y:S01]  /*48b0*/  LDC R52, c[0x0][0x3d8] ;  /* 0x0000f600ff347b82 */ /* 0x000e220000000800 */
[----:B-1----:R-:W-:Y:S01]  /*48c0*/  IMAD R49, R37, 0x4, R51 ;  /* 0x0000000425317824 */ /* 0x002fe200078e0233 */
[----:B------:R-:W-:Y:S02]  /*48d0*/  IADD3 R142, P0, PT, R47, R70, RZ ;  /* 0x000000462f8e7210 */ /* 0x000fe40007f1e0ff */
[----:B------:R-:W-:Y:S02]  /*48e0*/  FMNMX R31, R28, R31, !PT ;  /* 0x0000001f1c1f7209 */ /* 0x000fe40007800000 */
[----:B------:R-:W-:-:S02]  /*48f0*/  LEA.HI.X.SX32 R145, R65, R20, 0x1, P6 ;  /* 0x0000001441917211 */ /* 0x000fc400030f0eff */
[----:B------:R-:W1:Y:S01]  /*4900*/  LDC R50, c[0x0][0x3d8] ;  /* 0x0000f600ff327b82 */ /* 0x000e620000000800 */
[----:B------:R-:W-:Y:S01]  /*4910*/  IADD3 R140, P6, PT, R55, R70, RZ ;  /* 0x00000046378c7210 */ /* 0x000fe20007fde0ff */
[----:B--2---:R-:W-:Y:S01]  /*4920*/  IMAD R39, R39, 0x8, R49 ;  /* 0x0000000827277824 */ /* 0x004fe200078e0231 */
[----:B------:R-:W-:Y:S02]  /*4930*/  LEA.HI.X.SX32 R143, R47, R20, 0x1, P0 ;  /* 0x000000142f8f7211 */ /* 0x000fe400000f0eff */
[----:B------:R-:W-:Y:S02]  /*4940*/  IADD3 R138, P0, PT, R51, R70, RZ ;  /* 0x00000046338a7210 */ /* 0x000fe40007f1e0ff */
[----:B------:R-:W-:Y:S01]  /*4950*/  LEA.HI.X.SX32 R141, R55, R20, 0x1, P6 ;  /* 0x00000014378d7211 */ /* 0x000fe200030f0eff */
[----:B------:R-:W2:Y:S01]  /*4960*/  LDC R48, c[0x0][0x3d8] ;  /* 0x0000f600ff307b82 */ /* 0x000ea20000000800 */
[----:B---3--:R-:W-:Y:S01]  /*4970*/  IMAD R45, R54, 0x4, R39 ;  /* 0x00000004362d7824 */ /* 0x008fe200078e0227 */
[----:B------:R-:W-:-:S02]  /*4980*/  IADD3 R136, P6, PT, R49, R70, RZ ;  /* 0x0000004631887210 */ /* 0x000fc40007fde0ff */
[----:B------:R-:W-:Y:S02]  /*4990*/  LEA.HI.X.SX32 R139, R51, R20, 0x1, P0 ;  /* 0x00000014338b7211 */ /* 0x000fe400000f0eff */
[----:B------:R-:W-:Y:S02]  /*49a0*/  IADD3 R134, P0, PT, R41, R70, RZ ;  /* 0x0000004629867210 */ /* 0x000fe40007f1e0ff */
[----:B------:R-:W3:Y:S01]  /*49b0*/  LDC R46, c[0x0][0x3d8] ;  /* 0x0000f600ff2e7b82 */ /* 0x000ee20000000800 */
[----:B0-----:R-:W-:Y:S01]  /*49c0*/  IMAD R37, R52, 0x4, R45 ;  /* 0x0000000434257824 */ /* 0x001fe200078e022d */
[----:B------:R-:W-:Y:S02]  /*49d0*/  LEA.HI.X.SX32 R137, R49, R20, 0x1, P6 ;  /* 0x0000001431897211 */ /* 0x000fe400030f0eff */
[----:B------:R-:W-:Y:S02]  /*49e0*/  IADD3 R132, P6, PT, R39, R70, RZ ;  /* 0x0000004627847210 */ /* 0x000fe40007fde0ff */
[----:B------:R-:W-:-:S02]  /*49f0*/  LEA.HI.X.SX32 R135, R41, R20, 0x1, P0 ;  /* 0x0000001429877211 */ /* 0x000fc400000f0eff */
[----:B------:R-:W0:Y:S01]  /*4a00*/  LDC R33, c[0x0][0x3d8] ;  /* 0x0000f600ff217b82 */ /* 0x000e220000000800 */
[----:B-1----:R-:W-:Y:S01]  /*4a10*/  IMAD R41, R50, 0x8, R37 ;  /* 0x0000000832297824 */ /* 0x002fe200078e0225 */
[----:B------:R-:W-:Y:S02]  /*4a20*/  IADD3 R130, P0, PT, R45, R70, RZ ;  /* 0x000000462d827210 */ /* 0x000fe40007f1e0ff */
[----:B------:R-:W-:Y:S02]  /*4a30*/  LEA.HI.X.SX32 R133, R39, R20, 0x1, P6 ;  /* 0x0000001427857211 */ /* 0x000fe400030f0eff */
[----:B------:R-:W-:Y:S01]  /*4a40*/  IADD3 R128, P6, PT, R37, R70, RZ ;  /* 0x0000004625807210 */ /* 0x000fe20007fde0ff */
[----:B------:R-:W1:Y:S01]  /*4a50*/  @!P2 SYNCS.CCTL.IV [UR9+0x8000] ;  /* 0x00800000ff00a9b1 */ /* 0x000e620008000009 */
[----:B------:R-:W-:Y:S01]  /*4a60*/  NOP ;  /* 0x0000000000007918 */ /* 0x000fe20000000000 */
[----:B-1----:R1:W-:Y:S01]  /*4a70*/  @!P5 STS [R208+0x4000], R31 ;  /* 0x0040001fd000d388 */ /* 0x0023e20000000800 */
[----:B--2---:R-:W-:Y:S01]  /*4a80*/  IMAD R39, R48, 0x4, R41 ;  /* 0x0000000430277824 */ /* 0x004fe200078e0229 */
[----:B------:R-:W-:-:S02]  /*4a90*/  LEA.HI.X.SX32 R131, R45, R20, 0x1, P0 ;  /* 0x000000142d837211 */ /* 0x000fc400000f0eff */
[----:B------:R-:W-:Y:S01]  /*4aa0*/  IADD3 R126, P0, PT, R43, R70, RZ ;  /* 0x000000462b7e7210 */ /* 0x000fe20007f1e0ff */
[----:B------:R-:W2:Y:S01]  /*4ab0*/  LDC R28, c[0x0][0x3d8] ;  /* 0x0000f600ff1c7b82 */ /* 0x000ea20000000800 */
[----:B------:R-:W-:Y:S01]  /*4ac0*/  LEA.HI.X.SX32 R129, R37, R20, 0x1, P6 ;  /* 0x0000001425817211 */ /* 0x000fe200030f0eff */
[----:B---3--:R-:W-:Y:S01]  /*4ad0*/  IMAD R37, R46, 0x4, R39 ;  /* 0x000000042e257824 */ /* 0x008fe200078e0227 */
[----:B------:R-:W-:Y:S02]  /*4ae0*/  IADD3 R124, P6, PT, R41, R70, RZ ;  /* 0x00000046297c7210 */ /* 0x000fe40007fde0ff */
[----:B------:R-:W-:Y:S02]  /*4af0*/  LEA.HI.X.SX32 R127, R43, R20, 0x1, P0 ;  /* 0x000000142b7f7211 */ /* 0x000fe400000f0eff */
[----:B------:R-:W-:Y:S01]  /*4b00*/  IADD3 R122, P0, PT, R39, R70, RZ ;  /* 0x00000046277a7210 */ /* 0x000fe20007f1e0ff */
[----:B-1----:R-:W1:Y:S01]  /*4b10*/  LDC R31, c[0x0][0x3d8] ;  /* 0x0000f600ff1f7b82 */ /* 0x002e620000000800 */
[----:B0-----:R-:W-:Y:S01]  /*4b20*/  IMAD R33, R33, 0x8, R37 ;  /* 0x0000000821217824 */ /* 0x001fe200078e0225 */
[----:B------:R-:W-:-:S02]  /*4b30*/  LEA.HI.X.SX32 R125, R41, R20, 0x1, P6 ;  /* 0x00000014297d7211 */ /* 0x000fc400030f0eff */
[----:B------:R-:W-:Y:S02]  /*4b40*/  IADD3 R120, P6, PT, R37, R70, RZ ;  /* 0x0000004625787210 */ /* 0x000fe40007fde0ff */
[----:B------:R-:W-:Y:S02]  /*4b50*/  LEA.HI.X.SX32 R123, R39, R20, 0x1, P0 ;  /* 0x00000014277b7211 */ /* 0x000fe400000f0eff */
[----:B------:R-:W0:Y:S01]  /*4b60*/  LDC R22, c[0x0][0x3d8] ;  /* 0x0000f600ff167b82 */ /* 0x000e220000000800 */
[----:B------:R-:W-:Y:S02]  /*4b70*/  IADD3 R118, P0, PT, R35, R70, RZ ;  /* 0x0000004623767210 */ /* 0x000fe40007f1e0ff */
[----:B------:R-:W-:Y:S02]  /*4b80*/  LEA.HI.X.SX32 R121, R37, R20, 0x1, P6 ;  /* 0x0000001425797211 */ /* 0x000fe400030f0eff */
[----:B------:R-:W-:Y:S02]  /*4b90*/  IADD3 R116, P6, PT, R33, R70, RZ ;  /* 0x0000004621747210 */ /* 0x000fe40007fde0ff */
[-C--:B------:R-:W-:Y:S01]  /*4ba0*/  LEA.HI.X.SX32 R119, R35, R20.reuse, 0x1, P0 ;  /* 0x0000001423777211 */ /* 0x080fe200000f0eff */
[----:B------:R-:W3:Y:S01]  /*4bb0*/  LDC R23, c[0x0][0x3d8] ;  /* 0x0000f600ff177b82 */ /* 0x000ee20000000800 */
[----:B------:R-:W-:-:S02]  /*4bc0*/  LEA.HI.X.SX32 R117, R33, R20, 0x1, P6 ;  /* 0x0000001421757211 */ /* 0x000fc400030f0eff */
[----:B------:R-:W-:Y:S02]  /*4bd0*/  LEA.HI R30, R206, 0xcc, RZ, 0x1a ;  /* 0x000000ccce1e7811 */ /* 0x000fe400078fd0ff */
[----:B------:R-:W-:-:S03]  /*4be0*/  LEA R69, R25, UR9, 0x2 ;  /* 0x0000000919457c11 */ /* 0x000fc6000f8e10ff */
[----:B------:R-:W-:Y:S01]  /*4bf0*/  BAR.SYNC.DEFER_BLOCKING 0x0 ;  /* 0x0000000000007b1d */ /* 0x000fe20000010000 */
[----:B-1----:R-:W-:-:S07]  /*4c00*/  IMAD R31, R31, 0x4, R33 ;  /* 0x000000041f1f7824 */ /* 0x002fce00078e0221 */
[----:B------:R-:W1:Y:S01]  /*4c10*/  LDC R32, c[0x0][0x3d8] ;  /* 0x0000f600ff207b82 */ /* 0x000e620000000800 */
[----:B--2---:R-:W-:Y:S01]  /*4c20*/  IMAD R28, R28, 0x4, R31 ;  /* 0x000000041c1c7824 */ /* 0x004fe200078e021f */
[----:B------:R-:W-:-:S03]  /*4c30*/  IADD3 R114, P0, PT, R31, R70, RZ ;  /* 0x000000461f727210 */ /* 0x000fc60007f1e0ff */
[----:B0-----:R-:W-:Y:S01]  /*4c40*/  IMAD R22, R22, 0x8, R28 ;  /* 0x0000000816167824 */ /* 0x001fe200078e021c */
[----:B------:R-:W-:Y:S02]  /*4c50*/  IADD3 R112, P6, PT, R28, R70, RZ ;  /* 0x000000461c707210 */ /* 0x000fe40007fde0ff */
[----:B------:R-:W0:Y:S01]  /*4c60*/  LDC R34, c[0x0][0x3d8] ;  /* 0x0000f600ff227b82 */ /* 0x000e220000000800 */
[----:B------:R-:W-:Y:S02]  /*4c70*/  LEA.HI.X.SX32 R115, R31, R20, 0x1, P0 ;  /* 0x000000141f737211 */ /* 0x000fe400000f0eff */
[----:B------:R-:W-:Y:S01]  /*4c80*/  IADD3 R110, P0, PT, R24, R70, RZ ;  /* 0x00000046186e7210 */ /* 0x000fe20007f1e0ff */
[----:B---3--:R-:W-:Y:S01]  /*4c90*/  IMAD R23, R23, 0x4, R22 ;  /* 0x0000000417177824 */ /* 0x008fe200078e0216 */
[----:B------:R-:W-:Y:S02]  /*4ca0*/  LEA.HI.X.SX32 R113, R28, R20, 0x1, P6 ;  /* 0x000000141c717211 */ /* 0x000fe400030f0eff */
[----:B------:R-:W-:Y:S01]  /*4cb0*/  IADD3 R108, P6, PT, R22, R70, RZ ;  /* 0x00000046166c7210 */ /* 0x000fe20007fde0ff */
[----:B------:R-:W2:Y:S01]  /*4cc0*/  LDC R36, c[0x0][0x3d8] ;  /* 0x0000f600ff247b82 */ /* 0x000ea20000000800 */
[----:B------:R-:W-:-:S02]  /*4cd0*/  LEA.HI.X.SX32 R111, R24, R20, 0x1, P0 ;  /* 0x00000014186f7211 */ /* 0x000fc400000f0eff */
[C---:B------:R-:W-:Y:S02]  /*4ce0*/  IADD3 R106, P0, PT, R23.reuse, R70, RZ ;  /* 0x00000046176a7210 */ /* 0x040fe40007f1e0ff */
[-C--:B------:R-:W-:Y:S02]  /*4cf0*/  LEA.HI.X.SX32 R109, R22, R20.reuse, 0x1, P6 ;  /* 0x00000014166d7211 */ /* 0x080fe400030f0eff */
[----:B------:R-:W-:Y:S01]  /*4d00*/  LEA.HI.X.SX32 R107, R23, R20, 0x1, P0 ;  /* 0x00000014176b7211 */ /* 0x000fe200000f0eff */
[----:B------:R-:W3:Y:S01]  /*4d10*/  LDC R38, c[0x0][0x3d8] ;  /* 0x0000f600ff267b82 */ /* 0x000ee20000000800 */
[----:B-1----:R-:W-:Y:S01]  /*4d20*/  IMAD R24, R32, 0x4, R23 ;  /* 0x0000000420187824 */ /* 0x002fe200078e0217 */
[-C--:B------:R-:W-:Y:S02]  /*4d30*/  IADD3 R102, P6, PT, R21, R70.reuse, RZ ;  /* 0x0000004615667210 */ /* 0x080fe40007fde0ff */
[----:B------:R-:W-:Y:S02]  /*4d40*/  LEA R28, R29, UR9, 0x2 ;  /* 0x000000091d1c7c11 */ /* 0x000fe4000f8e10ff */
[----:B------:R-:W-:-:S02]  /*4d50*/  IADD3 R104, P0, PT, R24, R70, RZ ;  /* 0x0000004618687210 */ /* 0x000fc40007f1e0ff */
[----:B------:R-:W1:Y:S01]  /*4d60*/  LDC R40, c[0x0][0x3d8] ;  /* 0x0000f600ff287b82 */ /* 0x000e620000000800 */
[----:B0-----:R-:W-:Y:S01]  /*4d70*/  IMAD R22, R34, 0x8, R24 ;  /* 0x0000000822167824 */ /* 0x001fe200078e0218 */
[-C--:B------:R-:W-:Y:S02]  /*4d80*/  LEA.HI.X.SX32 R103, R21, R20.reuse, 0x1, P6 ;  /* 0x0000001415677211 */ /* 0x080fe400030f0eff */
[----:B------:R-:W-:Y:S01]  /*4d90*/  LEA.HI.X.SX32 R105, R24, R20, 0x1, P0 ;  /* 0x0000001418697211 */ /* 0x000fe200000f0eff */
[----:B------:R-:W-:Y:S01]  /*4da0*/  IMAD R24, R30, UR29, RZ ;  /* 0x0000001d1e187c24 */ /* 0x000fe2000f8e02ff */
[----:B------:R-:W-:Y:S02]  /*4db0*/  IADD3 R100, P0, PT, R22, R70, RZ ;  /* 0x0000004616647210 */ /* 0x000fe40007f1e0ff */
[----:B------:R-:W0:Y:S01]  /*4dc0*/  LDC R42, c[0x0][0x3d8] ;  /* 0x0000f600ff2a7b82 */ /* 0x000e220000000800 */
[----:B--2---:R-:W-:Y:S01]  /*4dd0*/  IMAD R23, R36, 0x4, R22 ;  /* 0x0000000424177824 */ /* 0x004fe200078e0216 */
[----:B------:R-:W-:-:S04]  /*4de0*/  LEA.HI.X.SX32 R101, R22, R20, 0x1, P0 ;  /* 0x0000001416657211 */ /* 0x000fc800000f0eff */
[C---:B------:R-:W-:Y:S02]  /*4df0*/  IADD3 R98, P6, PT, R23.reuse, R70, RZ ;  /* 0x0000004617627210 */ /* 0x040fe40007fde0ff */
[----:B------:R-:W2:Y:S01]  /*4e00*/  LDC R44, c[0x0][0x3d8] ;  /* 0x0000f600ff2c7b82 */ /* 0x000ea20000000800 */
[----:B---3--:R-:W-:Y:S01]  /*4e10*/  IMAD R21, R38, 0x4, R23 ;  /* 0x0000000426157824 */ /* 0x008fe200078e0217 */
[----:B------:R-:W-:Y:S02]  /*4e20*/  LEA.HI.X.SX32 R99, R23, R20, 0x1, P6 ;  /* 0x0000001417637211 */ /* 0x000fe400030f0eff */
[----:B------:R-:W-:Y:S02]  /*4e30*/  ISETP.GE.U32.AND P6, PT, R29, 0x80, PT ;  /* 0x000000801d00780c */ /* 0x000fe40003fc6070 */
[C---:B------:R-:W-:Y:S02]  /*4e40*/  IADD3 R96, P0, PT, R21.reuse, R70, RZ ;  /* 0x0000004615607210 */ /* 0x040fe40007f1e0ff */
[----:B------:R-:W3:Y:S01]  /*4e50*/  LDC R32, c[0x0][0x3d8] ;  /* 0x0000f600ff207b82 */ /* 0x000ee20000000800 */
[----:B-1----:R-:W-:Y:S01]  /*4e60*/  IMAD R22, R40, 0x8, R21 ;  /* 0x0000000828167824 */ /* 0x002fe200078e0215 */
[----:B------:R-:W-:-:S02]  /*4e70*/  LEA.HI.X.SX32 R97, R21, R20, 0x1, P0 ;  /* 0x0000001415617211 */ /* 0x000fc400000f0eff */
[----:B------:R-:W-:Y:S02]  /*4e80*/  IADD3 R94, P0, PT, R24, R70, RZ ;  /* 0x00000046185e7210 */ /* 0x000fe40007f1e0ff */
[----:B------:R-:W-:Y:S02]  /*4e90*/  LEA.HI R23, R206, 0xdc, RZ, 0x1a ;  /* 0x000000dcce177811 */ /* 0x000fe400078fd0ff */
[----:B------:R-:W1:Y:S01]  /*4ea0*/  LDC R30, c[0x0][0x3d8] ;  /* 0x0000f600ff1e7b82 */ /* 0x000e620000000800 */
[----:B------:R-:W-:Y:S01]  /*4eb0*/  LEA.HI.X.SX32 R95, R24, R20, 0x1, P0 ;  /* 0x00000014185f7211 */ /* 0x000fe200000f0eff */
[----:B0-----:R-:W-:Y:S01]  /*4ec0*/  IMAD R21, R42, 0x4, R22 ;  /* 0x000000042a157824 */ /* 0x001fe200078e0216 */
[C---:B------:R-:W-:Y:S01]  /*4ed0*/  IADD3 R92, P0, PT, R22.reuse, R70, RZ ;  /* 0x00000046165c7210 */ /* 0x040fe20007f1e0ff */
[----:B------:R-:W0:Y:S01]  /*4ee0*/  @!P6 LDS R26, [R28+0x4000] ;  /* 0x004000001c1ae984 */ /* 0x000e220000000800 */
[----:B------:R-:W-:Y:S02]  /*4ef0*/  IMAD R23, R23, UR30, RZ ;  /* 0x0000001e17177c24 */ /* 0x000fe4000f8e02ff */
[----:B------:R-:W-:Y:S01]  /*4f00*/  LEA.HI.X.SX32 R93, R22, R20, 0x1, P0 ;  /* 0x00000014165d7211 */ /* 0x000fe200000f0eff */
[----:B------:R-:W0:Y:S01]  /*4f10*/  LDC R31, c[0x0][0x3d8] ;  /* 0x0000f600ff1f7b82 */ /* 0x000e220000000800 */
[----:B------:R-:W-:Y:S01]  /*4f20*/  IADD3 R90, P0, PT, R21, R70, RZ ;  /* 0x00000046155a7210 */ /* 0x000fe20007f1e0ff */
[----:B--2---:R-:W-:-:S03]  /*4f30*/  IMAD R22, R44, 0x4, R21 ;  /* 0x000000042c167824 */ /* 0x004fc600078e0215 */
[----:B------:R-:W-:Y:S02]  /*4f40*/  LEA.HI.X.SX32 R91, R21, R20, 0x1, P0 ;  /* 0x00000014155b7211 */ /* 0x000fe400000f0eff */
[C---:B------:R-:W-:Y:S01]  /*4f50*/  IADD3 R88, P0, PT, R22.reuse, R70, RZ ;  /* 0x0000004616587210 */ /* 0x040fe20007f1e0ff */
[----:B------:R-:W2:Y:S03]  /*4f60*/  LDC R24, c[0x0][0x3d8] ;  /* 0x0000f600ff187b82 */ /* 0x000ea60000000800 */
[----:B------:R-:W-:Y:S01]  /*4f70*/  LEA.HI.X.SX32 R89, R22, R20, 0x1, P0 ;  /* 0x0000001416597211 */ /* 0x000fe200000f0eff */
[----:B---3--:R-:W-:Y:S01]  /*4f80*/  IMAD R22, R32, 0x8, R22 ;  /* 0x0000000820167824 */ /* 0x008fe200078e0216 */
[----:B------:R-:W-:-:S03]  /*4f90*/  IADD3 R86, P0, PT, R23, R70, RZ ;  /* 0x0000004617567210 */ /* 0x000fc60007f1e0ff */
[----:B------:R-:W3:Y:S01]  /*4fa0*/  LDC R32, c[0x0][0x3d8] ;  /* 0x0000f600ff207b82 */ /* 0x000ee20000000800 */
[----:B------:R-:W-:Y:S01]  /*4fb0*/  LEA.HI.X.SX32 R87, R23, R20, 0x1, P0 ;  /* 0x0000001417577211 */ /* 0x000fe200000f0eff */
[----:B-1----:R-:W-:Y:S01]  /*4fc0*/  IMAD R21, R30, 0x4, R22 ;  /* 0x000000041e157824 */ /* 0x002fe200078e0216 */
[----:B------:R-:W-:Y:S02]  /*4fd0*/  IADD3 R84, P0, PT, R22, R70, RZ ;  /* 0x0000004616547210 */ /* 0x000fe40007f1e0ff */
[----:B------:R-:W-:Y:S02]  /*4fe0*/  LEA.HI R23, R206, 0xec, RZ, 0x1a ;  /* 0x000000ecce177811 */ /* 0x000fe400078fd0ff */
[----:B------:R-:W-:Y:S01]  /*4ff0*/  LEA.HI.X.SX32 R85, R22, R20, 0x1, P0 ;  /* 0x0000001416557211 */ /* 0x000fe200000f0eff */
[----:B------:R-:W1:Y:S01]  /*5000*/  LDC R30, c[0x0][0x3d8] ;  /* 0x0000f600ff1e7b82 */ /* 0x000e620000000800 */
[----:B------:R-:W-:Y:S01]  /*5010*/  IADD3 R82, P0, PT, R21, R70, RZ ;  /* 0x0000004615527210 */ /* 0x000fe20007f1e0ff */
[----:B0-----:R-:W-:-:S02]  /*5020*/  IMAD R22, R31, 0x4, R21 ;  /* 0x000000041f167824 */ /* 0x001fc400078e0215 */
[----:B------:R-:W-:Y:S01]  /*5030*/  IMAD R23, R23, UR4, RZ ;  /* 0x0000000417177c24 */ /* 0x000fe2000f8e02ff */
[----:B------:R-:W-:Y:S01]  /*5040*/  LEA.HI.X.SX32 R83, R21, R20, 0x1, P0 ;  /* 0x0000001415537211 */ /* 0x000fe200000f0eff */
[----:B------:R-:W0:Y:S01]  /*5050*/  LDCU UR4, c[0x0][0x3f0] ;  /* 0x00007e00ff0477ac */ /* 0x000e220008000800 */
[----:B------:R-:W-:-:S04]  /*5060*/  IADD3 R80, P0, PT, R22, R70, RZ ;  /* 0x0000004616507210 */ /* 0x000fc80007f1e0ff */
[----:B------:R-:W-:Y:S01]  /*5070*/  LEA.HI.X.SX32 R81, R22, R20, 0x1, P0 ;  /* 0x0000001416517211 */ /* 0x000fe200000f0eff */
[----:B--2---:R-:W-:Y:S01]  /*5080*/  IMAD R22, R24, 0x8, R22 ;  /* 0x0000000818167824 */ /* 0x004fe200078e0216 */
[C---:B------:R-:W-:Y:S01]  /*5090*/  IADD3 R78, P0, PT, R23.reuse, R70, RZ ;  /* 0x00000046174e7210 */ /* 0x040fe20007f1e0ff */
[----:B------:R-:W2:Y:S02]  /*50a0*/  SHFL.BFLY PT, R24, R26, 0x1, 0x1f ;  /* 0x0c201f001a187f89 */ /* 0x000ea400000e0000 */
[----:B---3--:R-:W-:Y:S01]  /*50b0*/  IMAD R21, R32, 0x4, R22 ;  /* 0x0000000420157824 */ /* 0x008fe200078e0216 */
[----:B------:R-:W-:Y:S02]  /*50c0*/  LEA.HI.X.SX32 R79, R23, R20, 0x1, P0 ;  /* 0x00000014174f7211 */ /* 0x000fe400000f0eff */
[----:B------:R-:W-:Y:S02]  /*50d0*/  IADD3 R76, P0, PT, R22, R70, RZ ;  /* 0x00000046164c7210 */ /* 0x000fe40007f1e0ff */
[----:B------:R-:W-:-:S02]  /*50e0*/  LEA.HI R23, R206, 0xfc, RZ, 0x1a ;  /* 0x000000fcce177811 */ /* 0x000fc400078fd0ff */
[----:B------:R-:W-:Y:S01]  /*50f0*/  LEA.HI.X.SX32 R77, R22, R20, 0x1, P0 ;  /* 0x00000014164d7211 */ /* 0x000fe200000f0eff */
[----:B-1----:R-:W-:Y:S01]  /*5100*/  IMAD R22, R30, 0x4, R21 ;  /* 0x000000041e167824 */ /* 0x002fe200078e0215 */
[----:B------:R-:W-:Y:S01]  /*5110*/  IADD3 R74, P0, PT, R21, R70, RZ ;  /* 0x00000046154a7210 */ /* 0x000fe20007f1e0ff */
[----:B----4-:R-:W-:-:S03]  /*5120*/  IMAD R23, R23, UR5, RZ ;  /* 0x0000000517177c24 */ /* 0x010fc6000f8e02ff */
[----:B------:R-:W-:Y:S02]  /*5130*/  LEA.HI.X.SX32 R75, R21, R20, 0x1, P0 ;  /* 0x00000014154b7211 */ /* 0x000fe400000f0eff */
[----:B------:R-:W-:-:S04]  /*5140*/  IADD3 R72, P0, PT, R22, R70, RZ ;  /* 0x0000004616487210 */ /* 0x000fc80007f1e0ff */
[----:B------:R-:W-:Y:S02]  /*5150*/  LEA.HI.X.SX32 R73, R22, R20, 0x1, P0 ;  /* 0x0000001416497211 */ /* 0x000fe400000f0eff */
[C---:B------:R-:W-:Y:S02]  /*5160*/  IADD3 R70, P0, PT, R23.reuse, R70, RZ ;  /* 0x0000004617467210 */ /* 0x040fe40007f1e0ff */
[----:B--2---:R-:W-:Y:S02]  /*5170*/  FMNMX R26, R26, R24, !PT ;  /* 0x000000181a1a7209 */ /* 0x004fe40007800000 */
[----:B------:R-:W-:Y:S02]  /*5180*/  LEA.HI.X.SX32 R71, R23, R20, 0x1, P0 ;  /* 0x0000001417477211 */ /* 0x000fe400000f0eff */
[----:B------:R-:W-:-:S04]  /*5190*/  LOP3.LUT P0, RZ, R206, 0x1, RZ, 0xc0, !PT ;  /* 0x00000001ceff7812 */ /* 0x000fc8000780c0ff */
[----:B------:R-:W-:-:S13]  /*51a0*/  ISETP.LT.U32.AND P0, PT, R29, 0x80, !P0 ;  /* 0x000000801d00780c */ /* 0x000fda0004701070 */
[----:B------:R-:W-:Y:S01]  /*51b0*/  @P0 STS [R28+0x4000], R26 ;  /* 0x0040001a1c000388 */ /* 0x000fe20000000800 */
[----:B------:R-:W-:Y:S06]  /*51c0*/  BAR.SYNC.DEFER_BLOCKING 0x0 ;  /* 0x0000000000007b1d */ /* 0x000fec0000010000 */
[----:B------:R-:W1:Y:S02]  /*51d0*/  LDS R172, [R69+0x4000] ;  /* 0x0040000045ac7984 */ /* 0x000e640000000800 */
[----:B-1----:R-:W-:-:S05]  /*51e0*/  FMNMX R172, R172, -INF , !PT ;  /* 0xff800000acac7809 */ /* 0x002fca0007800000 */
[--C-:B------:R-:W-:Y:S01]  /*51f0*/  FFMA R4, R4, UR7, -R172.reuse ;  /* 0x0000000704047c23 */ /* 0x100fe200080008ac */
[--C-:B------:R-:W-:Y:S01]  /*5200*/  FFMA R5, R5, UR7, -R172.reuse ;  /* 0x0000000705057c23 */ /* 0x100fe200080008ac */
[--C-:B------:R-:W-:Y:S01]  /*5210*/  FFMA R6, R6, UR7, -R172.reuse ;  /* 0x0000000706067c23 */ /* 0x100fe200080008ac */
[--C-:B------:R-:W-:Y:S01]  /*5220*/  FFMA R7, R7, UR7, -R172.reuse ;  /* 0x0000000707077c23 */ /* 0x100fe200080008ac */
[----:B------:R-:W-:Y:S01]  /*5230*/  FMUL R4, R4, 1.4426950216293334961 ;  /* 0x3fb8aa3b04047820 */ /* 0x000fe20000400000 */
[----:B------:R-:W-:Y:S01]  /*5240*/  FMUL R5, R5, 1.4426950216293334961 ;  /* 0x3fb8aa3b05057820 */ /* 0x000fe20000400000 */
[----:B------:R-:W-:Y:S01]  /*5250*/  FMUL R6, R6, 1.4426950216293334961 ;  /* 0x3fb8aa3b06067820 */ /* 0x000fe20000400000 */
[----:B------:R-:W-:Y:S01]  /*5260*/  FMUL R7, R7, 1.4426950216293334961 ;  /* 0x3fb8aa3b07077820 */ /* 0x000fe20000400000 */
[----:B------:R-:W-:Y:S01]  /*5270*/  MUFU.EX2 R68, R4 ;  /* 0x0000000400447308 */ /* 0x000fe20000000800 */
[--C-:B------:R-:W-:Y:S01]  /*5280*/  FFMA R8, R8, UR7, -R172.reuse ;  /* 0x0000000708087c23 */ /* 0x100fe200080008ac */
[--C-:B------:R-:W-:Y:S01]  /*5290*/  FFMA R9, R9, UR7, -R172.reuse ;  /* 0x0000000709097c23 */ /* 0x100fe200080008ac */
[--C-:B------:R-:W-:Y:S01]  /*52a0*/  FFMA R10, R10, UR7, -R172.reuse ;  /* 0x000000070a0a7c23 */ /* 0x100fe200080008ac */
[--C-:B------:R-:W-:Y:S01]  /*52b0*/  FFMA R11, R11, UR7, -R172.reuse ;  /* 0x000000070b0b7c23 */ /* 0x100fe200080008ac */
[----:B------:R-:W-:Y:S01]  /*52c0*/  FMUL R8, R8, 1.4426950216293334961 ;  /* 0x3fb8aa3b08087820 */ /* 0x000fe20000400000 */
[----:B------:R-:W-:Y:S01]  /*52d0*/  FMUL R9, R9, 1.4426950216293334961 ;  /* 0x3fb8aa3b09097820 */ /* 0x000fe20000400000 */
[----:B------:R-:W-:Y:S01]  /*52e0*/  FMUL R10, R10, 1.4426950216293334961 ;  /* 0x3fb8aa3b0a0a7820 */ /* 0x000fe20000400000 */
[----:B------:R-:W1:Y:S01]  /*52f0*/  MUFU.EX2 R3, R5 ;  /* 0x0000000500037308 */ /* 0x000e620000000800 */
[----:B------:R-:W-:Y:S01]  /*5300*/  FMUL R11, R11, 1.4426950216293334961 ;  /* 0x3fb8aa3b0b0b7820 */ /* 0x000fe20000400000 */
[--C-:B------:R-:W-:Y:S01]  /*5310*/  FFMA R12, R12, UR7, -R172.reuse ;  /* 0x000000070c0c7c23 */ /* 0x100fe200080008ac */
[--C-:B------:R-:W-:Y:S01]  /*5320*/  FFMA R13, R13, UR7, -R172.reuse ;  /* 0x000000070d0d7c23 */ /* 0x100fe200080008ac */
[--C-:B------:R-:W-:Y:S01]  /*5330*/  FFMA R14, R14, UR7, -R172.reuse ;  /* 0x000000070e0e7c23 */ /* 0x100fe200080008ac */
[--C-:B------:R-:W-:Y:S01]  /*5340*/  FFMA R15, R15, UR7, -R172.reuse ;  /* 0x000000070f0f7c23 */ /* 0x100fe200080008ac */
[----:B------:R-:W-:Y:S01]  /*5350*/  FMUL R12, R12, 1.4426950216293334961 ;  /* 0x3fb8aa3b0c0c7820 */ /* 0x000fe20000400000 */
[----:B------:R-:W-:Y:S01]  /*5360*/  FMUL R13, R13, 1.4426950216293334961 ;  /* 0x3fb8aa3b0d0d7820 */ /* 0x000fe20000400000 */
[----:B------:R-:W2:Y:S01]  /*5370*/  MUFU.EX2 R207, R6 ;  /* 0x0000000600cf7308 */ /* 0x000ea20000000800 */
[----:B------:R-:W-:Y:S01]  /*5380*/  FMUL R14, R14, 1.4426950216293334961 ;  /* 0x3fb8aa3b0e0e7820 */ /* 0x000fe20000400000 */
[----:B------:R-:W-:Y:S01]  /*5390*/  FMUL R15, R15, 1.4426950216293334961 ;  /* 0x3fb8aa3b0f0f7820 */ /* 0x000fe20000400000 */
[--C-:B------:R-:W-:Y:S01]  /*53a0*/  FFMA R16, R16, UR7, -R172.reuse ;  /* 0x0000000710107c23 */ /* 0x100fe200080008ac */
[--C-:B------:R-:W-:Y:S01]  /*53b0*/  FFMA R17, R17, UR7, -R172.reuse ;  /* 0x0000000711117c23 */ /* 0x100fe200080008ac */
[--C-:B------:R-:W-:Y:S01]  /*53c0*/  FFMA R18, R18, UR7, -R172.reuse ;  /* 0x0000000712127c23 */ /* 0x100fe200080008ac */
[----:B------:R-:W-:Y:S01]  /*53d0*/  FFMA R19, R19, UR7, -R172 ;  /* 0x0000000713137c23 */ /* 0x000fe200080008ac */
[----:B------:R-:W-:Y:S01]  /*53e0*/  FMUL R16, R16, 1.4426950216293334961 ;  /* 0x3fb8aa3b10107820 */ /* 0x000fe20000400000 */
[----:B------:R-:W3:Y:S01]  /*53f0*/  MUFU.EX2 R186, R7 ;  /* 0x0000000700ba7308 */ /* 0x000ee20000000800 */
[----:B-1----:R-:W-:Y:S01]  /*5400*/  FADD R4, R68, R3 ;  /* 0x0000000344047221 */ /* 0x002fe20000000000 */
[----:B------:R-:W-:Y:S01]  /*5410*/  FMUL R17, R17, 1.4426950216293334961 ;  /* 0x3fb8aa3b11117820 */ /* 0x000fe20000400000 */
[----:B------:R-:W-:Y:S01]  /*5420*/  FMUL R18, R18, 1.4426950216293334961 ;  /* 0x3fb8aa3b12127820 */ /* 0x000fe20000400000 */
[----:B------:R-:W-:-:S04]  /*5430*/  FMUL R19, R19, 1.4426950216293334961 ;  /* 0x3fb8aa3b13137820 */ /* 0x000fc80000400000 */
[----:B------:R-:W1:Y:S01]  /*5440*/  MUFU.EX2 R205, R8 ;  /* 0x0000000800cd7308 */ /* 0x000e620000000800 */
[----:B--2---:R-:W-:-:S07]  /*5450*/  FADD R4, R207, R4 ;  /* 0x00000004cf047221 */ /* 0x004fce0000000000 */
[----:B------:R-:W2:Y:S01]  /*5460*/  MUFU.EX2 R204, R9 ;  /* 0x0000000900cc7308 */ /* 0x000ea20000000800 */
[----:B---3--:R-:W-:-:S07]  /*5470*/  FADD R4, R186, R4 ;  /* 0x00000004ba047221 */ /* 0x008fce0000000000 */
[----:B------:R-:W3:Y:S01]  /*5480*/  MUFU.EX2 R184, R10 ;  /* 0x0000000a00b87308 */ /* 0x000ee20000000800 */
[----:B-1----:R-:W-:-:S07]  /*5490*/  FADD R4, R205, R4 ;  /* 0x00000004cd047221 */ /* 0x002fce0000000000 */
        /* <DEDUP_REMOVED lines=17> */
[----:B-1----:R-:W-:-:S04]  /*55b0*/  FADD R4, R240, R4 ;  /* 0x00000004f0047221 */ /* 0x002fc80000000000 */
[----:B--2---:R-:W-:-:S04]  /*55c0*/  FADD R4, R237, R4 ;  /* 0x00000004ed047221 */ /* 0x004fc80000000000 */
[----:B---3--:R-:W-:-:S05]  /*55d0*/  FADD R4, R236, R4 ;  /* 0x00000004ec047221 */ /* 0x008fca0000000000 */
[----:B------:R-:W1:Y:S02]  /*55e0*/  SHFL.BFLY PT, R5, R4, 0x10, 0x1f ;  /* 0x0e001f0004057f89 */ /* 0x000e6400000e0000 */
[--C-:B-1----:R-:W-:Y:S01]  /*55f0*/  FADD R4, R4, R5.reuse ;  /* 0x0000000504047221 */ /* 0x102fe20000000000 */
[----:B------:R-:W-:Y:S06]  /*5600*/  BAR.SYNC.DEFER_BLOCKING 0x0 ;  /* 0x0000000000007b1d */ /* 0x000fec0000010000 */
[----:B------:R1:W-:Y:S02]  /*5610*/  @!P5 STS [R208+0x4000], R4 ;  /* 0x00400004d000d388 */ /* 0x0003e40000000800 */
[----:B------:R-:W-:Y:S01]  /*5620*/  BAR.SYNC.DEFER_BLOCKING 0x0 ;  /* 0x0000000000007b1d */ /* 0x000fe20000010000 */
[----:B------:R-:W-:-:S02]  /*5630*/  PRMT R5, RZ, 0x7610, R5 ;  /* 0x00007610ff057816 */ /* 0x000fc40000000005 */
[----:B------:R-:W-:Y:S02]  /*5640*/  PRMT R6, RZ, 0x7610, R6 ;  /* 0x00007610ff067816 */ /* 0x000fe40000000006 */
[----:B------:R-:W-:Y:S02]  /*5650*/  F2FP.SATFINITE.E4M3.F32.PACK_AB_MERGE_C R185, R185, R184, RZ ;  /* 0x000000b8b9b9723e */ /* 0x000fe400048070ff */
[----:B------:R-:W-:Y:S01]  /*5660*/  F2FP.SATFINITE.E4M3.F32.PACK_AB_MERGE_C R187, R187, R173, RZ ;  /* 0x000000adbbbb723e */ /* 0x000fe200048070ff */
[----:B-1----:R1:W5:Y:S01]  /*5670*/  LDL.LU R208, [R1+0x170] ;  /* 0x0001700001d07983 */ /* 0x0023620000300800 */
[----:B------:R-:W-:Y:S02]  /*5680*/  PRMT R64, RZ, 0x7610, R64 ;  /* 0x00007610ff407816 */ /* 0x000fe40000000040 */
[----:B------:R-:W-:Y:S02]  /*5690*/  PRMT R62, RZ, 0x7610, R62 ;  /* 0x00007610ff3e7816 */ /* 0x000fe4000000003e */
[----:B------:R-:W-:-:S02]  /*56a0*/  PRMT R60, RZ, 0x7610, R60 ;  /* 0x00007610ff3c7816 */ /* 0x000fc4000000003c */
[----:B------:R-:W-:Y:S02]  /*56b0*/  PRMT R58, RZ, 0x7610, R58 ;  /* 0x00007610ff3a7816 */ /* 0x000fe4000000003a */
[----:B------:R-:W-:Y:S02]  /*56c0*/  PRMT R56, RZ, 0x7610, R56 ;  /* 0x00007610ff387816 */ /* 0x000fe40000000038 */
[----:B------:R-:W-:Y:S01]  /*56d0*/  PRMT R63, RZ, 0x7610, R63 ;  /* 0x00007610ff3f7816 */ /* 0x000fe2000000003f */
[----:B------:R-:W2:Y:S04]  /*56e0*/  @!P6 LDS R27, [R28+0x4000] ;  /* 0x004000001c1be984 */ /* 0x000ea80000000800 */
[----:B--2---:R-:W2:Y:S02]  /*56f0*/  SHFL.BFLY PT, R4, R27, 0x1, 0x1f ;  /* 0x0c201f001b047f89 */ /* 0x004ea400000e0000 */
[----:B--2---:R-:W-:-:S05]  /*5700*/  FADD R27, R27, R4 ;  /* 0x000000041b1b7221 */ /* 0x004fca0000000000 */
[----:B------:R2:W-:Y:S01]  /*5710*/  @P0 STS [R28+0x4000], R27 ;  /* 0x0040001b1c000388 */ /* 0x0005e20000000800 */
[----:B------:R-:W-:Y:S01]  /*5720*/  BAR.SYNC.DEFER_BLOCKING 0x0 ;  /* 0x0000000000007b1d */ /* 0x000fe20000010000 */
[----:B------:R-:W-:-:S05]  /*5730*/  PRMT R4, RZ, 0x7610, R4 ;  /* 0x00007610ff047816 */ /* 0x000fca0000000004 */
[----:B------:R-:W3:Y:S04]  /*5740*/  @P3 LDG.E.U8 R5, desc[UR22][R76.64] ;  /* 0x000000164c053981 */ /* 0x000ee8000c1e1100 */
[----:B------:R-:W4:Y:S04]  /*5750*/  @P3 LDG.E.U8 R4, desc[UR22][R72.64] ;  /* 0x0000001648043981 */ /* 0x000f28000c1e1100 */
[----:B------:R-:W4:Y:S01]  /*5760*/  @P3 LDG.E.U8 R6, desc[UR22][R80.64] ;  /* 0x0000001650063981 */ /* 0x000f22000c1e1100 */
[C---:B------:R-:W-:Y:S01]  /*5770*/  IMAD.SHL.U32 R184, R206.reuse, 0x8, RZ ;  /* 0x00000008ceb87824 */ /* 0x040fe200078e00ff */
[----:B------:R-:W-:-:S02]  /*5780*/  LOP3.LUT R173, R206, 0x60, RZ, 0xc0, !PT ;  /* 0x00000060cead7812 */ /* 0x000fc400078ec0ff */
[----:B------:R-:W-:Y:S01]  /*5790*/  PRMT R54, RZ, 0x7610, R54 ;  /* 0x00007610ff367816 */ /* 0x000fe20000000036 */
[----:B------:R-:W4:Y:S01]  /*57a0*/  @P3 LDG.E.U8 R64, desc[UR22][R202.64] ;  /* 0x00000016ca403981 */ /* 0x000f22000c1e1100 */
[----:B------:R-:W-:Y:S02]  /*57b0*/  LOP3.LUT R184, R184, 0x30, RZ, 0xc0, !PT ;  /* 0x00000030b8b87812 */ /* 0x000fe400078ec0ff */
[----:B------:R-:W-:Y:S01]  /*57c0*/  PRMT R52, RZ, 0x7610, R52 ;  /* 0x00007610ff347816 */ /* 0x000fe20000000034 */
[----:B------:R-:W4:Y:S02]  /*57d0*/  @P3 LDG.E.U8 R62, desc[UR22][R198.64] ;  /* 0x00000016c63e3981 */ /* 0x000f24000c1e1100 */
[----:B------:R-:W-:Y:S01]  /*57e0*/  IMAD R184, R173, 0x20, R184 ;  /* 0x00000020adb87824 */ /* 0x000fe200078e02b8 */
[C---:B------:R-:W-:Y:S01]  /*57f0*/  LOP3.LUT R173, R206.reuse, 0x80, RZ, 0xc0, !PT ;  /* 0x00000080cead7812 */ /* 0x040fe200078ec0ff */
[----:B------:R-:W4:Y:S01]  /*5800*/  @P3 LDG.E.U8 R60, desc[UR22][R194.64] ;  /* 0x00000016c23c3981 */ /* 0x000f22000c1e1100 */
[----:B------:R-:W-:-:S02]  /*5810*/  LOP3.LUT R206, R206, 0x10, RZ, 0xc0, !PT ;  /* 0x00000010cece7812 */ /* 0x000fc400078ec0ff */
[----:B------:R-:W-:Y:S01]  /*5820*/  PRMT R50, RZ, 0x7610, R50 ;  /* 0x00007610ff327816 */ /* 0x000fe20000000032 */
[----:B------:R-:W4:Y:S01]  /*5830*/  @P3 LDG.E.U8 R58, desc[UR22][R190.64] ;  /* 0x00000016be3a3981 */ /* 0x000f22000c1e1100 */
[----:B------:R-:W-:Y:S02]  /*5840*/  LEA.HI R173, R173, R206, RZ, 0x1e ;  /* 0x000000ceadad7211 */ /* 0x000fe400078ff0ff */
[----:B------:R-:W-:Y:S01]  /*5850*/  PRMT R48, RZ, 0x7610, R48 ;  /* 0x00007610ff307816 */ /* 0x000fe20000000030 */
[----:B------:R-:W4:Y:S01]  /*5860*/  @P3 LDG.E.U8 R56, desc[UR22][R182.64] ;  /* 0x00000016b6383981 */ /* 0x000f22000c1e1100 */
[----:B------:R-:W-:Y:S02]  /*5870*/  LOP3.LUT R173, R184, R173, RZ, 0x3c, !PT ;  /* 0x000000adb8ad7212 */ /* 0x000fe400078e3cff */
[----:B------:R-:W0:Y:S01]  /*5880*/  S2R R184, SR_TID.X ;  /* 0x0000000000b87919 */ /* 0x000e220000002100 */
[----:B------:R-:W-:Y:S02]  /*5890*/  PRMT R46, RZ, 0x7610, R46 ;  /* 0x00007610ff2e7816 */ /* 0x000fe4000000002e */
[----:B------:R-:W-:Y:S01]  /*58a0*/  PRMT R44, RZ, 0x7610, R44 ;  /* 0x00007610ff2c7816 */ /* 0x000fe2000000002c */
[----:B------:R-:W4:Y:S01]  /*58b0*/  @P3 LDG.E.U8 R54, desc[UR22][R178.64] ;  /* 0x00000016b2363981 */ /* 0x000f22000c1e1100 */
[----:B------:R-:W-:-:S02]  /*58c0*/  PRMT R42, RZ, 0x7610, R42 ;  /* 0x00007610ff2a7816 */ /* 0x000fc4000000002a */
[----:B------:R-:W-:Y:S01]  /*58d0*/  PRMT R40, RZ, 0x7610, R40 ;  /* 0x00007610ff287816 */ /* 0x000fe20000000028 */
[----:B------:R-:W4:Y:S01]  /*58e0*/  @P3 LDG.E.U8 R52, desc[UR22][R174.64] ;  /* 0x00000016ae343981 */ /* 0x000f22000c1e1100 */
[----:B------:R-:W-:Y:S02]  /*58f0*/  PRMT R38, RZ, 0x7610, R38 ;  /* 0x00007610ff267816 */ /* 0x000fe40000000026 */
[----:B------:R-:W-:Y:S01]  /*5900*/  PRMT R36, RZ, 0x7610, R36 ;  /* 0x00007610ff247816 */ /* 0x000fe20000000024 */
[----:B------:R-:W4:Y:S01]  /*5910*/  @P3 LDG.E.U8 R50, desc[UR22][R168.64] ;  /* 0x00000016a8323981 */ /* 0x000f22000c1e1100 */
[----:B------:R-:W-:Y:S02]  /*5920*/  PRMT R34, RZ, 0x7610, R34 ;  /* 0x00007610ff227816 */ /* 0x000fe40000000022 */
[----:B------:R-:W-:Y:S01]  /*5930*/  PRMT R32, RZ, 0x7610, R32 ;  /* 0x00007610ff207816 */ /* 0x000fe20000000020 */
[----:B------:R-:W4:Y:S01]  /*5940*/  @P3 LDG.E.U8 R48, desc[UR22][R164.64] ;  /* 0x00000016a4303981 */ /* 0x000f22000c1e1100 */
[----:B------:R-:W-:-:S02]  /*5950*/  PRMT R30, RZ, 0x7610, R30 ;  /* 0x00007610ff1e7816 */ /* 0x000fc4000000001e */
[----:B--2---:R-:W-:Y:S01]  /*5960*/  PRMT R28, RZ, 0x7610, R28 ;  /* 0x00007610ff1c7816 */ /* 0x004fe2000000001c */
[----:B------:R-:W2:Y:S01]  /*5970*/  @P3 LDG.E.U8 R46, desc[UR22][R160.64] ;  /* 0x00000016a02e3981 */ /* 0x000ea2000c1e1100 */
[----:B------:R-:W-:Y:S02]  /*5980*/  PRMT R26, RZ, 0x7610, R26 ;  /* 0x00007610ff1a7816 */ /* 0x000fe4000000001a */
[----:B------:R-:W-:Y:S01]  /*5990*/  PRMT R24, RZ, 0x7610, R24 ;  /* 0x00007610ff187816 */ /* 0x000fe20000000018 */
[----:B------:R-:W2:Y:S01]  /*59a0*/  @P3 LDG.E.U8 R44, desc[UR22][R156.64] ;  /* 0x000000169c2c3981 */ /* 0x000ea2000c1e1100 */
[----:B------:R-:W-:Y:S02]  /*59b0*/  PRMT R22, RZ, 0x7610, R22 ;  /* 0x00007610ff167816 */ /* 0x000fe40000000016 */
[----:B------:R-:W-:Y:S01]  /*59c0*/  PRMT R20, RZ, 0x7610, R20 ;  /* 0x00007610ff147816 */ /* 0x000fe20000000014 */
[----:B------:R-:W2:Y:S01]  /*59d0*/  @P3 LDG.E.U8 R42, desc[UR22][R152.64] ;  /* 0x00000016982a3981 */ /* 0x000ea2000c1e1100 */
[----:B------:R-:W-:-:S02]  /*59e0*/  PRMT R18, RZ, 0x7610, R18 ;  /* 0x00007610ff127816 */ /* 0x000fc40000000012 */
[----:B------:R-:W-:Y:S01]  /*59f0*/  PRMT R16, RZ, 0x7610, R16 ;  /* 0x00007610ff107816 */ /* 0x000fe20000000010 */
        /* <DEDUP_REMOVED lines=16> */
[----:B------:R-:W-:-:S03]  /*5b00*/  PRMT R49, RZ, 0x7610, R49 ;  /* 0x00007610ff317816 */ /* 0x000fc60000000031 */
[----:B------:R-:W2:Y:S01]  /*5b10*/  @P3 LDG.E.U8 R28, desc[UR22][R124.64] ;  /* 0x000000167c1c3981 */ /* 0x000ea2000c1e1100 */
[----:B0-----:R-:W-:-:S03]  /*5b20*/  LOP3.LUT R184, R184, 0xf, RZ, 0xc0, !PT ;  /* 0x0000000fb8b87812 */ /* 0x001fc600078ec0ff */
[----:B------:R-:W2:Y:S01]  /*5b30*/  @P3 LDG.E.U8 R26, desc[UR22][R120.64] ;  /* 0x00000016781a3981 */ /* 0x000ea2000c1e1100 */
[----:B------:R-:W-:-:S03]  /*5b40*/  PRMT R47, RZ, 0x7610, R47 ;  /* 0x00007610ff2f7816 */ /* 0x000fc6000000002f */
[----:B------:R-:W2:Y:S04]  /*5b50*/  @P3 LDG.E.U8 R24, desc[UR22][R116.64] ;  /* 0x0000001674183981 */ /* 0x000ea8000c1e1100 */
[----:B------:R-:W2:Y:S04]  /*5b60*/  @P3 LDG.E.U8 R22, desc[UR22][R112.64] ;  /* 0x0000001670163981 */ /* 0x000ea8000c1e1100 */
[----:B------:R-:W2:Y:S04]  /*5b70*/  @P3 LDG.E.U8 R20, desc[UR22][R108.64] ;  /* 0x000000166c143981 */ /* 0x000ea8000c1e1100 */
[----:B------:R-:W2:Y:S04]  /*5b80*/  @P3 LDG.E.U8 R18, desc[UR22][R104.64] ;  /* 0x0000001668123981 */ /* 0x000ea8000c1e1100 */
[----:B------:R-:W2:Y:S04]  /*5b90*/  @P3 LDG.E.U8 R16, desc[UR22][R100.64] ;  /* 0x0000001664103981 */ /* 0x000ea8000c1e1100 */
[----:B------:R-:W2:Y:S04]  /*5ba0*/  @P3 LDG.E.U8 R14, desc[UR22][R96.64] ;  /* 0x00000016600e3981 */ /* 0x000ea8000c1e1100 */
[----:B------:R-:W2:Y:S04]  /*5bb0*/  @P3 LDG.E.U8 R12, desc[UR22][R92.64] ;  /* 0x000000165c0c3981 */ /* 0x000ea8000c1e1100 */
[----:B------:R-:W2:Y:S04]  /*5bc0*/  @P3 LDG.E.U8 R10, desc[UR22][R88.64] ;  /* 0x00000016580a3981 */ /* 0x000ea8000c1e1100 */
[----:B------:R-:W2:Y:S01]  /*5bd0*/  @P3 LDG.E.U8 R8, desc[UR22][R84.64] ;  /* 0x0000001654083981 */ /* 0x000ea2000c1e1100 */
[----:B------:R-:W-:-:S03]  /*5be0*/  PRMT R45, RZ, 0x7610, R45 ;  /* 0x00007610ff2d7816 */ /* 0x000fc6000000002d */
[----:B------:R-:W2:Y:S01]  /*5bf0*/  @P3 LDG.E.U8 R63, desc[UR22][R200.64] ;  /* 0x00000016c83f3981 */ /* 0x000ea2000c1e1100 */
[----:B------:R-:W-:-:S03]  /*5c00*/  PRMT R43, RZ, 0x7610, R43 ;  /* 0x00007610ff2b7816 */ /* 0x000fc6000000002b */
[----:B------:R-:W2:Y:S01]  /*5c10*/  @P3 LDG.E.U8 R61, desc[UR22][R196.64] ;  /* 0x00000016c43d3981 */ /* 0x000ea2000c1e1100 */
[----:B------:R-:W-:-:S03]  /*5c20*/  PRMT R41, RZ, 0x7610, R41 ;  /* 0x00007610ff297816 */ /* 0x000fc60000000029 */
[----:B------:R-:W2:Y:S01]  /*5c30*/  @P3 LDG.E.U8 R59, desc[UR22][R192.64] ;  /* 0x00000016c03b3981 */ /* 0x000ea2000c1e1100 */
[----:B------:R-:W-:-:S03]  /*5c40*/  LEA R184, R184, UR9, 0x6 ;  /* 0x00000009b8b87c11 */ /* 0x000fc6000f8e30ff */
[----:B------:R-:W2:Y:S01]  /*5c50*/  @P3 LDG.E.U8 R57, desc[UR22][R188.64] ;  /* 0x00000016bc393981 */ /* 0x000ea2000c1e1100 */
[----:B------:R-:W-:-:S03]  /*5c60*/  PRMT R39, RZ, 0x7610, R39 ;  /* 0x00007610ff277816 */ /* 0x000fc60000000027 */
[----:B------:R-:W2:Y:S01]  /*5c70*/  @P3 LDG.E.U8 R55, desc[UR22][R180.64] ;  /* 0x00000016b4373981 */ /* 0x000ea2000c1e1100 */
[----:B------:R-:W-:Y:S02]  /*5c80*/  PRMT R37, RZ, 0x7610, R37 ;  /* 0x00007610ff257816 */ /* 0x000fe40000000025 */
        /* <DEDUP_REMOVED lines=18> */
[----:B------:R-:W-:Y:S02]  /*5db0*/  PRMT R11, RZ, 0x7610, R11 ;  /* 0x00007610ff0b7816 */ /* 0x000fe4000000000b */
[----:B------:R-:W-:Y:S02]  /*5dc0*/  PRMT R9, RZ, 0x7610, R9 ;  /* 0x00007610ff097816 */ /* 0x000fe40000000009 */
[----:B------:R-:W-:Y:S02]  /*5dd0*/  PRMT R7, RZ, 0x7610, R7 ;  /* 0x00007610ff077816 */ /* 0x000fe40000000007 */
[----:B------:R-:W-:Y:S02]  /*5de0*/  PRMT R67, RZ, 0x7610, R67 ;  /* 0x00007610ff437816 */ /* 0x000fe40000000043 */
[----:B------:R-:W-:Y:S02]  /*5df0*/  PRMT R66, RZ, 0x7610, R66 ;  /* 0x00007610ff427816 */ /* 0x000fe40000000042 */
[----:B------:R-:W-:Y:S01]  /*5e00*/  PRMT R65, RZ, 0x7610, R65 ;  /* 0x00007610ff417816 */ /* 0x000fe20000000041 */
[----:B------:R-:W-:Y:S01]  /*5e10*/  IMAD.IADD R173, R173, 0x1, R184 ;  /* 0x00000001adad7824 */ /* 0x000fe200078e02b8 */
[----:B------:R-:W2:Y:S01]  /*5e20*/  @P3 LDG.E.U8 R41, desc[UR22][R150.64] ;  /* 0x0000001696293981 */ /* 0x000ea2000c1e1100 */
[----:B------:R-:W-:-:S03]  /*5e30*/  F2FP.SATFINITE.E4M3.F32.PACK_AB_MERGE_C R184, R236, R237, RZ ;  /* 0x000000edecb8723e */ /* 0x000fc600048070ff */
        /* <DEDUP_REMOVED lines=20> */
[----:B------:R-:W0:Y:S01]  /*5f80*/  LDS R236, [R69+0x4000] ;  /* 0x0040000045ec7984 */ /* 0x000e220000000800 */
[----:B------:R-:W-:Y:S01]  /*5f90*/  BAR.SYNC.DEFER_BLOCKING 0x0 ;  /* 0x0000000000007b1d */ /* 0x000fe20000010000 */
[----:B------:R-:W-:-:S05]  /*5fa0*/  F2FP.SATFINITE.E4M3.F32.PACK_AB_MERGE_C R186, R186, R207, RZ ;  /* 0x000000cfbaba723e */ /* 0x000fca00048070ff */
[----:B------:R1:W5:Y:S04]  /*5fb0*/  LDL.LU R207, [R1+0x16c] ;  /* 0x00016c0001cf7983 */ /* 0x0003680000300800 */
[----:B------:R1:W5:Y:S04]  /*5fc0*/  LDL.LU R206, [R1+0x168] ;  /* 0x0001680001ce7983 */ /* 0x0003680000300800 */
[----:B---3--:R3:W-:Y:S04]  /*5fd0*/  STS.U8 [R0+UR9+0x7c00], R5 ;  /* 0x007c000500007988 */ /* 0x0087e80008000009 */
[----:B----4-:R4:W-:Y:S01]  /*5fe0*/  STS.U8 [R0+UR9+0x7e00], R4 ;  /* 0x007e000400007988 */ /* 0x0109e20008000009 */
[----:B---3--:R-:W-:-:S03]  /*5ff0*/  F2FP.SATFINITE.E4M3.F32.PACK_AB_MERGE_C R5, R204, R205, R185 ;  /* 0x000000cdcc05723e */ /* 0x008fc600048070b9 */
[----:B------:R1:W5:Y:S01]  /*6000*/  LDL.LU R205, [R1+0x164] ;  /* 0x0001640001cd7983 */ /* 0x0003620000300800 */
[----:B----4-:R-:W-:-:S03]  /*6010*/  F2FP.SATFINITE.E4M3.F32.PACK_AB_MERGE_C R4, R3, R68, R186 ;  /* 0x000000440304723e */ /* 0x010fc600048070ba */
[----:B------:R1:W5:Y:S04]  /*6020*/  LDL.LU R204, [R1+0x160] ;  /* 0x0001600001cc7983 */ /* 0x0003680000300800 */
[----:B------:R3:W-:Y:S04]  /*6030*/  STS.U8 [R0+UR9+0x7a00], R6 ;  /* 0x007a000600007988 */ /* 0x0007e80008000009 */
[----:B------:R1:W5:Y:S04]  /*6040*/  LDL.LU R68, [R1+0x15c] ;  /* 0x00015c0001447983 */ /* 0x0003680000300800 */
[----:B------:R1:W5:Y:S01]  /*6050*/  LDL.LU R3, [R1+0x158] ;  /* 0x0001580001037983 */ /* 0x0003620000300800 */
[----:B---3--:R-:W-:-:S03]  /*6060*/  F2FP.SATFINITE.E4M3.F32.PACK_AB_MERGE_C R6, R252, R2, R187 ;  /* 0x00000002fc06723e */ /* 0x008fc600048070bb */
[----:B------:R1:W5:Y:S01]  /*6070*/  LDL.LU R2, [R1+0x150] ;  /* 0x0001500001027983 */ /* 0x0003620000300800 */
[----:B------:R-:W-:-:S03]  /*6080*/  LOP3.LUT R237, R0, 0x20, RZ, 0x3c, !PT ;  /* 0x0000002000ed7812 */ /* 0x000fc600078e3cff */
        /* <DEDUP_REMOVED lines=9> */
[----:B--2---:R-:W-:Y:S04]  /*6120*/  STS.U8 [R0+UR9+0x5200], R46 ;  /* 0x0052002e00007988 */ /* 0x004fe80008000009 */
        /* <DEDUP_REMOVED lines=33> */
[----:B------:R-:W-:-:S03]  /*6340*/  FADD R69, -R172, -INF ;  /* 0xff800000ac457421 */ /* 0x000fc60000000100 */
[----:B------:R-:W-:Y:S04]  /*6350*/  STS.U8 [R237+UR9+0x5d00], R35 ;  /* 0x005d0023ed007988 */ /* 0x000fe80008000009 */
[----:B------:R-:W-:Y:S04]  /*6360*/  STS.U8 [R237+UR9+0x5f00], R33 ;  /* 0x005f0021ed007988 */ /* 0x000fe80008000009 */
[----:B------:R-:W-:Y:S04]  /*6370*/  STS.U8 [R237+UR9+0x6100], R31 ;  /* 0x0061001fed007988 */ /* 0x000fe80008000009 */
[----:B------:R-:W-:Y:S01]  /*6380*/  STS.U8 [R237+UR9+0x6300], R29 ;  /* 0x0063001ded007988 */ /* 0x000fe20008000009 */
[----:B------:R-:W-:-:S03]  /*6390*/  FMUL R69, R69, 1.4426950216293334961 ;  /* 0x3fb8aa3b45457820 */ /* 0x000fc60000400000 */
[----:B------:R-:W-:Y:S04]  /*63a0*/  STS.U8 [R237+UR9+0x6500], R27 ;  /* 0x0065001bed007988 */ /* 0x000fe80008000009 */
[----:B------:R-:W-:Y:S04]  /*63b0*/  STS.U8 [R237+UR9+0x6700], R25 ;  /* 0x00670019ed007988 */ /* 0x000fe80008000009 */
[----:B------:R-:W-:Y:S04]  /*63c0*/  STS.U8 [R237+UR9+0x6900], R23 ;  /* 0x00690017ed007988 */ /* 0x000fe80008000009 */
[----:B------:R-:W-:Y:S04]  /*63d0*/  STS.U8 [R237+UR9+0x6b00], R21 ;  /* 0x006b0015ed007988 */ /* 0x000fe80008000009 */
[----:B------:R-:W-:Y:S04]  /*63e0*/  STS.U8 [R237+UR9+0x6d00], R19 ;  /* 0x006d0013ed007988 */ /* 0x000fe80008000009 */
[----:B------:R-:W-:Y:S01]  /*63f0*/  STS.U8 [R237+UR9+0x6f00], R17 ;  /* 0x006f0011ed007988 */ /* 0x000fe20008000009 */
[----:B------:R-:W2:Y:S03]  /*6400*/  MUFU.EX2 R69, R69 ;  /* 0x0000004500457308 */ /* 0x000ea60000000800 */
[----:B------:R-:W-:Y:S04]  /*6410*/  STS.U8 [R237+UR9+0x7100], R15 ;  /* 0x0071000fed007988 */ /* 0x000fe80008000009 */
[----:B------:R-:W-:Y:S04]  /*6420*/  STS.U8 [R237+UR9+0x7300], R13 ;  /* 0x0073000ded007988 */ /* 0x000fe80008000009 */
[----:B------:R-:W-:Y:S04]  /*6430*/  STS.U8 [R237+UR9+0x7500], R11 ;  /* 0x0075000bed007988 */ /* 0x000fe80008000009 */
[----:B------:R-:W-:Y:S04]  /*6440*/  STS.U8 [R237+UR9+0x7700], R9 ;  /* 0x00770009ed007988 */ /* 0x000fe80008000009 */
[----:B------:R3:W-:Y:S04]  /*6450*/  STS.U8 [R237+UR9+0x7900], R7 ;  /* 0x00790007ed007988 */ /* 0x0007e80008000009 */
[----:B------:R-:W-:Y:S01]  /*6460*/  STS.U8 [R237+UR9+0x7b00], R67 ;  /* 0x007b0043ed007988 */ /* 0x000fe20008000009 */
[----:B---3--:R-:W-:-:S03]  /*6470*/  F2FP.SATFINITE.E4M3.F32.PACK_AB_MERGE_C R7, R240, R241, R184 ;  /* 0x000000f1f007723e */ /* 0x008fc600048070b8 */
[----:B------:R-:W-:Y:S04]  /*6480*/  STS.U8 [R237+UR9+0x7d00], R66 ;  /* 0x007d0042ed007988 */ /* 0x000fe80008000009 */
[----:B------:R-:W-:Y:S04]  /*6490*/  STS.U8 [R237+UR9+0x7f00], R65 ;  /* 0x007f0041ed007988 */ /* 0x000fe80008000009 */
[----:B------:R3:W-:Y:S02]  /*64a0*/  STS.128 [R173+0x10000], R4 ;  /* 0x01000004ad007388 */ /* 0x0007e40000000c00 */
[----:B---3--:R-:W3:Y:S01]  /*64b0*/  LDTM.16dp32bit_t0_t15.x64 R4, tmem[UR11] ;  /* 0x0000000b000479ee */ /* 0x008ee20008b00000 */
[----:B------:R-:W4:Y:S01]  /*64c0*/  LDTM.16dp32bit_t16_t31.x64 R4, tmem[UR11+0x40] ;  /* 0x0000400b000479ee */ /* 0x000f220008b20000 */
[----:B------:R-:W-:Y:S01]  /*64d0*/  NOP ;  /* 0x0000000000007918 */ /* 0x000fe20000000000 */
[----:B012---:R-:W-:Y:S05]  /*64e0*/  @!P3 BRA `(.L_x_9) ;  /* 0x000000040008b947 */ /* 0x007fea0003800000 */
[C---:B---34-:R-:W-:Y:S01]  /*64f0*/  FMUL R4, R69.reuse, R4 ;  /* 0x0000000445047220 */ /* 0x058fe20000400000 */
[C---:B------:R-:W-:Y:S01]  /*6500*/  FMUL R5, R69.reuse, R5 ;  /* 0x0000000545057220 */ /* 0x040fe20000400000 */
        /* <DEDUP_REMOVED lines=61> */
[----:B------:R-:W-:-:S04]  /*68e0*/  FMUL R67, R69, R67 ;  /* 0x0000004345437220 */ /* 0x000fc80000400000 */
[----:B------:R0:W-:Y:S01]  /*68f0*/  STTM.16dp32bit_t0_t15.x64 tmem[UR11], R4 ;  /* 0x00000004000079ed */ /* 0x0001e20008b0000b */
[----:B------:R0:W-:Y:S02]  /*6900*/  STTM.16dp32bit_t16_t31.x64 tmem[UR11+0x40], R4 ;  /* 0x00004004000079ed */ /* 0x0001e40008b2000b */
.L_x_9:
[----:B----4-:R-:W1:Y:S02]  /*6910*/  FENCE.VIEW.ASYNC.T ;  /* 0x00000000000073c6 */ /* 0x010e640000000200 */
[----:B-1----:R-:W-:Y:S01]  /*6920*/  BAR.SYNC.DEFER_BLOCKING 0x0 ;  /* 0x0000000000007b1d */ /* 0x002fe20000010000 */
[----:B------:R-:W-:Y:S01]  /*6930*/  UIADD3 UR4, UPT, UPT, UR4, -0x40, URZ ;  /* 0xffffffc004047890 */ /* 0x000fe2000fffe0ff */
[----:B0--3--:R-:W-:-:S03]  /*6940*/  FADD R4, R69, R236 ;  /* 0x000000ec45047221 */ /* 0x009fc60000000000 */
[----:B------:R-:W-:Y:S01]  /*6950*/  UISETP.GE.AND UP1, UPT, UR4, 0x1, UPT ;  /* 0x000000010400788c */ /* 0x000fe2000bf26270 */
[----:B------:R0:W-:Y:S06]  /*6960*/  MEMBAR.ALL.CTA ;  /* 0x0000000000007992 */ /* 0x0001ec0000008000 */
[----:B0-----:R-:W0:Y:S02]  /*6970*/  FENCE.VIEW.ASYNC.S ;  /* 0x00000000000073c6 */ /* 0x001e240000000000 */
[----:B0-----:R-:W-:Y:S06]  /*6980*/  BAR.SYNC.DEFER_BLOCKING 0x0 ;  /* 0x0000000000007b1d */ /* 0x001fec0000010000 */
[----:B------:R-:W-:Y:S05]  /*6990*/  @!P4 BRA `(.L_x_10) ;  /* 0x000000000064c947 */ /* 0x000fea0003800000 */
[----:B------:R-:W-:Y:S02]  /*69a0*/  UIADD3 UR4, UPT, UPT, UR9, 0x10000, URZ ;  /* 0x0001000009047890 */ /* 0x000fe4000fffe0ff */
[----:B------:R-:W-:Y:S02]  /*69b0*/  UIADD3 UR5, UPT, UPT, UR9, 0x4000, URZ ;  /* 0x0000400009057890 */ /* 0x000fe4000fffe0ff */
[----:B------:R-:W-:Y:S02]  /*69c0*/  USHF.R.U32.HI UR4, URZ, 0x4, UR4 ;  /* 0x00000004ff047899 */ /* 0x000fe40008011604 */
[----:B------:R-:W-:Y:S02]  /*69d0*/  USHF.R.U32.HI UR5, URZ, 0x4, UR5 ;  /* 0x00000004ff057899 */ /* 0x000fe40008011605 */
[----:B------:R-:W-:Y:S02]  /*69e0*/  USGXT.U32 UR6, UR4, 0xe ;  /* 0x0000000e0406789a */ /* 0x000fe40008000000 */
[----:B------:R-:W-:Y:S01]  /*69f0*/  USGXT.U32 UR16, UR5, 0xe ;  /* 0x0000000e0510789a */ /* 0x000fe20008000000 */
[----:B------:R-:W-:Y:S01]  /*6a00*/  UMOV UR18, 0xfffffffe ;  /* 0xfffffffe00127882 */ /* 0x000fe20000000000 */
[----:B------:R-:W-:Y:S01]  /*6a10*/  UMOV UR19, 0x7fffbfdf ;  /* 0x7fffbfdf00137882 */ /* 0x000fe20000000000 */
[----:B------:R-:W-:Y:S01]  /*6a20*/  UMOV UR7, URZ ;  /* 0x000000ff00077c82 */ /* 0x000fe20008000000 */
[----:B------:R-:W-:Y:S01]  /*6a30*/  UMOV UR17, URZ ;  /* 0x000000ff00117c82 */ /* 0x000fe20008000000 */
[----:B------:R-:W-:-:S02]  /*6a40*/  UIADD3.64 UR20, UPT, UPT, UR6, -UR18, URZ ;  /* 0x8000001206147297 */ /* 0x000fc4000fffe0ff */
[----:B------:R-:W-:Y:S01]  /*6a50*/  UIADD3.64 UR18, UPT, UPT, UR16, -UR18, URZ ;  /* 0x8000001210127297 */ /* 0x000fe2000fffe0ff */
[----:B------:R-:W-:Y:S01]  /*6a60*/  UMOV UR24, 0x0 ;  /* 0x0000000000187882 */ /* 0x000fe20000000000 */
[----:B------:R-:W-:Y:S01]  /*6a70*/  UMOV UR25, 0x4400010 ;  /* 0x0440001000197882 */ /* 0x000fe20000000000 */
[----:B------:R-:W-:Y:S01]  /*6a80*/  UMOV UR4, UR12 ;  /* 0x0000000c00047c82 */ /* 0x000fe20008000000 */
[----:B------:R-:W-:Y:S01]  /*6a90*/  UMOV UR5, URZ ;  /* 0x000000ff00057c82 */ /* 0x000fe20008000000 */
[----:B------:R-:W-:Y:S01]  /*6aa0*/  UMOV UR7, 0x80004020 ;  /* 0x8000402000077882 */ /* 0x000fe20000000000 */
[----:B------:R-:W-:Y:S01]  /*6ab0*/  UMOV UR17, 0x80004020 ;  /* 0x8000402000117882 */ /* 0x000fe20000000000 */
[----:B------:R-:W-:Y:S01]  /*6ac0*/  UMOV UR26, 0x0 ;  /* 0x00000000001a7882 */ /* 0x000fe20000000000 */
[----:B------:R-:W-:Y:S01]  /*6ad0*/  UMOV UR27, 0x4400010 ;  /* 0x04400010001b7882 */ /* 0x000fe20000000000 */
[----:B------:R-:W-:Y:S01]  /*6ae0*/  UMOV UR4, UR4 ;  /* 0x0000000400047c82 */ /* 0x000fe20008000000 */
[----:B------:R0:W-:Y:S01]  /*6af0*/  UTCQMMA gdesc[UR6], gdesc[UR16], tmem[UR10], tmem[UR24], idesc[UR25], UPT ;  /* 0x00ff1810060075ea */ /* 0x0001e2000b80030a */
[----:B------:R0:W-:Y:S01]  /*6b00*/  UTCQMMA gdesc[UR20], gdesc[UR18], tmem[UR10], tmem[UR26], idesc[UR27], UPT ;  /* 0x00ff1a12140075ea */ /* 0x0001e2000b80030a */
[----:B------:R0:W-:Y:S01]  /*6b10*/  UTCBAR [UR4], URZ ;  /* 0x000000ff040073e9 */ /* 0x0001e200080000ff */
[----:B------:R-:W-:Y:S01]  /*6b20*/  NOP ;  /* 0x0000000000007918 */ /* 0x000fe20000000000 */
.L_x_10:
[----:B------:R-:W-:Y:S01]  /*6b30*/  FSEL R4, R4, 1, P3 ;  /* 0x3f80000004047808 */ /* 0x000fe20001800000 */
[----:B0-----:R-:W-:Y:S01]  /*6b40*/  UMOV UR21, URZ ;  /* 0x000000ff00157c82 */ /* 0x001fe20008000000 */
[----:B------:R-:W-:-:S03]  /*6b50*/  FSEL R69, R172, -INF , P3 ;  /* 0xff800000ac457808 */ /* 0x000fc60001800000 */
[----:B------:R0:W-:Y:S01]  /*6b60*/  STL [R1+0x120], R4 ;  /* 0x0001200401007387 */ /* 0x0001e20000100800 */
[----:B------:R-:W-:Y:S05]  /*6b70*/  BRA.U !UP1, `(.L_x_11) ;  /* 0x0000003909e07547 */ /* 0x000fea000b800000 */
[----:B0-----:R-:W0:Y:S01]  /*6b80*/  LDC R4, c[0x0][0x3c4] ;  /* 0x0000f100ff047b82 */ /* 0x001e220000000800 */
[----:B------:R-:W-:Y:S01]  /*6b90*/  USHF.R.U32.HI UR19, URZ, 0x4, UR9 ;  /* 0x00000004ff137899 */ /* 0x000fe20008011609 */
[----:B------:R-:W-:Y:S01]  /*6ba0*/  IMAD.MOV.U32 R20, RZ, RZ, R69 ;  /* 0x000000ffff147224 */ /* 0x000fe200078e0045 */
[----:B------:R-:W1:Y:S01]  /*6bb0*/  LDCU UR64, c[0x0][0x3d4] ;  /* 0x00007a80ff4077ac */ /* 0x000e620008000800 */
[----:B------:R-:W-:Y:S01]  /*6bc0*/  IMAD.MOV.U32 R21, RZ, RZ, RZ ;  /* 0x000000ffff157224 */ /* 0x000fe200078e00ff */
[----:B------:R-:W-:Y:S02]  /*6bd0*/  USHF.R.U32.HI UR20, URZ, 0x4, UR8 ;  /* 0x00000004ff147899 */ /* 0x000fe40008011608 */
[----:B------:R-:W-:Y:S02]  /*6be0*/  USGXT.U32 UR19, UR19, 0xe ;  /* 0x0000000e1313789a */ /* 0x000fe40008000000 */
[----:B------:R-:W-:Y:S02]  /*6bf0*/  UIADD3 UR21, UPT, UPT, UR9, 0x10000, URZ ;  /* 0x0001000009157890 */ /* 0x000fe4000fffe0ff */
[----:B------:R-:W-:-:S02]  /*6c00*/  USGXT.U32 UR20, UR20, 0xe ;  /* 0x0000000e1414789a */ /* 0x000fc40008000000 */
[----:B------:R-:W-:Y:S02]  /*6c10*/  UIADD3 UR24, UP2, UPT, UR19, 0x80, URZ ;  /* 0x0000008013187890 */ /* 0x000fe4000ff5e0ff */
[----:B------:R-:W-:Y:S02]  /*6c20*/  UIADD3 UR4, UPT, UPT, UR9, 0xc000, URZ ;  /* 0x0000c00009047890 */ /* 0x000fe4000fffe0ff */
[----:B------:R-:W-:Y:S01]  /*6c30*/  USHF.R.U32.HI UR21, URZ, 0x4, UR21 ;  /* 0x00000004ff157899 */ /* 0x000fe20008011615 */
[----:B------:R-:W-:Y:S01]  /*6c40*/  UMOV UR6, URZ ;  /* 0x000000ff00067c82 */ /* 0x000fe20008000000 */
[----:B------:R-:W-:Y:S02]  /*6c50*/  UIADD3 UR26, UP1, UPT, UR20, 0x2, URZ ;  /* 0x00000002141a7890 */ /* 0x000fe4000ff3e0ff */
[----:B------:R-:W-:Y:S01]  /*6c60*/  UIADD3.X UR25, UPT, UPT, UR6, -0x7fffbfe0, URZ, UP2, !UPT ;  /* 0x8000402006197890 */ /* 0x000fe200097fe4ff */
[----:B0-----:R-:W-:Y:S01]  /*6c70*/  IMAD.SHL.U32 R172, R4, 0x40, RZ ;  /* 0x0000004004ac7824 */ /* 0x001fe200078e00ff */
[----:B------:R-:W-:-:S02]  /*6c80*/  UIADD3 UR28, UP6, UPT, UR24, 0x80, URZ ;  /* 0x00000080181c7890 */ /* 0x000fc4000ffde0ff */
[----:B------:R-:W-:Y:S02]  /*6c90*/  USHF.R.U32.HI UR4, URZ, 0x4, UR4 ;  /* 0x00000004ff047899 */ /* 0x000fe40008011604 */
[----:B------:R-:W-:Y:S01]  /*6ca0*/  USGXT.U32 UR65, UR21, 0xe ;  /* 0x0000000e1541789a */ /* 0x000fe20008000000 */
[----:B------:R-:W-:Y:S01]  /*6cb0*/  UMOV UR5, URZ ;  /* 0x000000ff00057c82 */ /* 0x000fe20008000000 */
[----:B------:R-:W-:Y:S02]  /*6cc0*/  UIADD3 UR36, UP2, UPT, UR24, 0x280, URZ ;  /* 0x0000028018247890 */ /* 0x000fe4000ff5e0ff */
[----:B------:R-:W-:Y:S02]  /*6cd0*/  UIADD3.X UR27, UPT, UPT, UR5, 0x40004040, URZ, UP1, !UPT ;  /* 0x40004040051b7890 */ /* 0x000fe40008ffe4ff */
[----:B------:R-:W-:Y:S02]  /*6ce0*/  UIADD3.X UR29, UPT, UPT, UR25, URZ, URZ, UP6, !UPT ;  /* 0x000000ff191d7290 */ /* 0x000fe4000b7fe4ff */
[----:B------:R-:W-:-:S02]  /*6cf0*/  USGXT.U32 UR4, UR4, 0xe ;  /* 0x0000000e0404789a */ /* 0x000fc40008000000 */
[----:B------:R-:W-:Y:S02]  /*6d00*/  UIADD3 UR30, UP5, UPT, UR24, 0x100, URZ ;  /* 0x00000100181e7890 */ /* 0x000fe4000ffbe0ff */
[----:B------:R-:W-:Y:S02]  /*6d10*/  UIADD3 UR32, UP4, UPT, UR24, 0x180, URZ ;  /* 0x0000018018207890 */ /* 0x000fe4000ff9e0ff */
[----:B------:R-:W-:Y:S02]  /*6d20*/  UIADD3 UR34, UP3, UPT, UR24, 0x200, URZ ;  /* 0x0000020018227890 */ /* 0x000fe4000ff7e0ff */
[----:B------:R-:W-:Y:S02]  /*6d30*/  UIADD3 UR38, UP1, UPT, UR24, 0x300, URZ ;  /* 0x0000030018267890 */ /* 0x000fe4000ff3e0ff */
[----:B------:R-:W-:Y:S01]  /*6d40*/  UIADD3 UR40, UP6, UPT, UR65, 0x2, URZ ;  /* 0x0000000241287890 */ /* 0x000fe2000ffde0ff */
[----:B------:R-:W-:Y:S01]  /*6d50*/  UMOV UR7, URZ ;  /* 0x000000ff00077c82 */ /* 0x000fe20008000000 */
[----:B------:R-:W-:Y:S01]  /*6d60*/  UMOV UR42, 0xfffffffe ;  /* 0xfffffffe002a7882 */ /* 0x000fe20000000000 */
[----:B------:R-:W-:Y:S01]  /*6d70*/  UMOV UR43, 0x7fffbfdf ;  /* 0x7fffbfdf002b7882 */ /* 0x000fe20000000000 */
[----:B------:R-:W-:Y:S01]  /*6d80*/  UIADD3.X UR37, UPT, UPT, UR25, URZ, URZ, UP2, !UPT ;  /* 0x000000ff19257290 */ /* 0x000fe200097fe4ff */
[----:B------:R-:W-:Y:S01]  /*6d90*/  UMOV UR15, 0x1 ;  /* 0x00000001000f7882 */ /* 0x000fe20000000000 */
[----:B------:R-:W-:Y:S01]  /*6da0*/  UMOV UR76, URZ ;  /* 0x000000ff004c7c82 */ /* 0x000fe20008000000 */
[----:B------:R-:W-:Y:S01]  /*6db0*/  UMOV UR8, URZ ;  /* 0x000000ff00087c82 */ /* 0x000fe20008000000 */
[----:B------:R-:W0:Y:S01]  /*6dc0*/  LDCU UR16, c[0x0][0x3f0] ;  /* 0x00007e00ff1077ac */ /* 0x000e220008000800 */
[----:B------:R-:W2:Y:S01]  /*6dd0*/  LDCU UR17, c[0x0][0x3a8] ;  /* 0x00007500ff1177ac */ /* 0x000ea20008000800 */
[----:B------:R-:W3:Y:S01]  /*6de0*/  LDCU UR18, c[0x0][0x3d4] ;  /* 0x00007a80ff1277ac */ /* 0x000ee20008000800 */
[----:B-1----:R-:W-:-:S02]  /*6df0*/  USHF.L.U32 UR64, UR64, 0x6, URZ ;  /* 0x0000000640407899 */ /* 0x002fc400080006ff */
[----:B------:R-:W-:Y:S02]  /*6e00*/  UIADD3.64 UR42, UPT, UPT, UR4, -UR42, URZ ;  /* 0x8000002a042a7297 */ /* 0x000fe4000fffe0ff */
[----:B------:R-:W-:Y:S02]  /*6e10*/  UIADD3.X UR31, UPT, UPT, UR25, URZ, URZ, UP5, !UPT ;  /* 0x000000ff191f7290 */ /* 0x000fe4000affe4ff */
[----:B------:R-:W-:Y:S02]  /*6e20*/  UIADD3.X UR33, UPT, UPT, UR25, URZ, URZ, UP4, !UPT ;  /* 0x000000ff19217290 */ /* 0x000fe4000a7fe4ff */
[----:B------:R-:W-:Y:S02]  /*6e30*/  UIADD3.X UR35, UPT, UPT, UR25, URZ, URZ, UP3, !UPT ;  /* 0x000000ff19237290 */ /* 0x000fe40009ffe4ff */
[----:B------:R-:W-:Y:S02]  /*6e40*/  UIADD3.X UR39, UPT, UPT, UR25, URZ, URZ, UP1, !UPT ;  /* 0x000000ff19277290 */ /* 0x000fe40008ffe4ff */
[----:B------:R-:W-:-:S02]  /*6e50*/  UIADD3.X UR41, UPT, UPT, UR7, -0x7fffbfe0, URZ, UP6, !UPT ;  /* 0x8000402007297890 */ /* 0x000fc4000b7fe4ff */
[----:B------:R-:W-:Y:S02]  /*6e60*/  UIADD3.64 UR44, UPT, UPT, UR26, 0x2, URZ ;  /* 0x000000021a2c7897 */ /* 0x000fe4000fffe0ff */
[----:B------:R-:W-:Y:S02]  /*6e70*/  UIADD3.64 UR46, UPT, UPT, UR26, 0x4, URZ ;  /* 0x000000041a2e7897 */ /* 0x000fe4000fffe0ff */
[----:B------:R-:W-:Y:S02]  /*6e80*/  UIADD3.64 UR48, UPT, UPT, UR26, 0x1fe, URZ ;  /* 0x000001fe1a307897 */ /* 0x000fe4000fffe0ff */
[----:B------:R-:W-:Y:S02]  /*6e90*/  UIADD3.64 UR50, UPT, UPT, UR26, 0x200, URZ ;  /* 0x000002001a327897 */ /* 0x000fe4000fffe0ff */
[----:B------:R-:W-:Y:S02]  /*6ea0*/  UIADD3.64 UR52, UPT, UPT, UR26, 0x202, URZ ;  /* 0x000002021a347897 */ /* 0x000fe4000fffe0ff */
[----:B------:R-:W-:-:S02]  /*6eb0*/  UIADD3.64 UR54, UPT, UPT, UR26, 0x204, URZ ;  /* 0x000002041a367897 */ /* 0x000fc4000fffe0ff */
[----:B0-23--:R-:W-:-:S11]  /*6ec0*/  UISETP.NE.U32.AND UP2, UPT, UR56, URZ, UPT ;  /* 0x000000ff3800728c */ /* 0x00dfd6000bf45070 */
.L_x_16:
[----:B------:R-:W2:Y:S04]  /*6ed0*/  LDL.64 R12, [R1+0x108] ;  /* 0x00010800010c7983 */ /* 0x000ea80000100a00 */
[----:B------:R-:W3:Y:S04]  /*6ee0*/  LDL.64 R18, [R1+0xc8] ;  /* 0x0000c80001127983 */ /* 0x000ee80000100a00 */
[----:B------:R-:W4:Y:S04]  /*6ef0*/  LDL.64 R30, [R1+0x88] ;  /* 0x00008800011e7983 */ /* 0x000f280000100a00 */
[----:B------:R-:W4:Y:S04]  /*6f00*/  LDL.64 R16, [R1+0x48] ;  /* 0x0000480001107983 */ /* 0x000f280000100a00 */
[----:B------:R-:W4:Y:S04]  /*6f10*/  LDL.64 R14, [R1+0x8] ;  /* 0x00000800010e7983 */ /* 0x000f280000100a00 */
[----:B------:R-:W4:Y:S04]  /*6f20*/  LDL.64 R28, [R1+0x100] ;  /* 0x00010000011c7983 */ /* 0x000f280000100a00 */
[----:B------:R-:W4:Y:S04]  /*6f30*/  LDL.64 R36, [R1+0xc0] ;  /* 0x0000c00001247983 */ /* 0x000f280000100a00 */
[----:B------:R-:W4:Y:S01]  /*6f40*/  LDL.64 R26, [R1+0x80] ;  /* 0x00008000011a7983 */ /* 0x000f220000100a00 */
[C---:B-----5:R-:W-:Y:S01]  /*6f50*/  IADD3 RZ, P3, PT, R172.reuse, R2, RZ ;  /* 0x00000002acff7210 */ /* 0x060fe20007f7e0ff */
[----:B------:R-:W-:Y:S01]  /*6f60*/  IMAD.IADD R10, R172, 0x1, R2 ;  /* 0x00000001ac0a7824 */ /* 0x000fe200078e0202 */
[--C-:B------:R-:W-:Y:S01]  /*6f70*/  SHF.R.S32.HI R56, RZ, 0x1f, R172.reuse ;  /* 0x0000001fff387819 */ /* 0x100fe200000114ac */
[----:B------:R0:W-:Y:S01]  /*6f80*/  STL.64 [R1+0x158], R20 ;  /* 0x0001581401007387 */ /* 0x0001e20000100a00 */
[----:B------:R-:W-:Y:S01]  /*6f90*/  SHF.R.S32.HI R5, RZ, 0x1f, R172 ;  /* 0x0000001fff057819 */ /* 0x000fe200000114ac */
[----:B------:R-:W1:Y:S02]  /*6fa0*/  LDC R236, c[0x0][0x3c4] ;  /* 0x0000f100ffec7b82 */ /* 0x000e640000000800 */
[----:B------:R-:W4:Y:S01]  /*6fb0*/  LDL.64 R24, [R1+0x40] ;  /* 0x0000400001187983 */ /* 0x000f220000100a00 */
[----:B------:R-:W-:-:S03]  /*6fc0*/  IMAD.X R11, R56, 0x1, R3, P3 ;  /* 0x00000001380b7824 */ /* 0x000fc600018e0603 */
[----:B------:R-:W4:Y:S04]  /*6fd0*/  LDL.64 R22, [R1] ;  /* 0x0000000001167983 */ /* 0x000f280000100a00 */
[----:B0-----:R-:W4:Y:S04]  /*6fe0*/  LDL.64 R20, [R1+0xf8] ;  /* 0x0000f80001147983 */ /* 0x001f280000100a00 */
[----:B------:R0:W4:Y:S04]  /*6ff0*/  LDG.E.U8 R4, desc[UR22][R10.64] ;  /* 0x000000160a047981 */ /* 0x000128000c1e1100 */
[----:B------:R-:W4:Y:S04]  /*7000*/  LDL.64 R32, [R1+0xb8] ;  /* 0x0000b80001207983 */ /* 0x000f280000100a00 */
        /* <DEDUP_REMOVED lines=12> */
[----:B------:R-:W4:Y:S01]  /*70d0*/  LDL.64 R186, [R1+0x128] ;  /* 0x0001280001ba7983 */ /* 0x000f220000100a00 */
[----:B--2---:R-:W-:-:S02]  /*70e0*/  IADD3 R6, P4, PT, R172, R12, RZ ;  /* 0x0000000cac067210 */ /* 0x004fc40007f9e0ff */
[----:B---3--:R-:W-:-:S03]  /*70f0*/  IADD3 R8, P3, PT, R172, R18, RZ ;  /* 0x00000012ac087210 */ /* 0x008fc60007f7e0ff */
[C---:B------:R-:W-:Y:S01]  /*7100*/  IMAD.X R7, R5.reuse, 0x1, R13, P4 ;  /* 0x0000000105077824 */ /* 0x040fe200020e060d */
[----:B----4-:R-:W-:Y:S01]  /*7110*/  IADD3 R12, P4, PT, R172, R30, RZ ;  /* 0x0000001eac0c7210 */ /* 0x010fe20007f9e0ff */
[----:B------:R-:W-:-:S03]  /*7120*/  IMAD.X R9, R5, 0x1, R19, P3 ;  /* 0x0000000105097824 */ /* 0x000fc600018e0613 */
[----:B------:R-:W2:Y:S01]  /*7130*/  LDG.E.U8 R6, desc[UR22][R6.64] ;  /* 0x0000001606067981 */ /* 0x000ea2000c1e1100 */
[C---:B------:R-:W-:Y:S01]  /*7140*/  IADD3 R18, P3, PT, R172.reuse, R16, RZ ;  /* 0x00000010ac127210 */ /* 0x040fe20007f7e0ff */
[C---:B------:R-:W-:Y:S02]  /*7150*/  IMAD.X R13, R5.reuse, 0x1, R31, P4 ;  /* 0x00000001050d7824 */ /* 0x040fe400020e061f */
[----:B------:R-:W3:Y:S01]  /*7160*/  LDG.E.U8 R8, desc[UR22][R8.64] ;  /* 0x0000001608087981 */ /* 0x000ee2000c1e1100 */
[C---:B0-----:R-:W-:Y:S01]  /*7170*/  IADD3 R10, P4, PT, R172.reuse, R14, RZ ;  /* 0x0000000eac0a7210 */ /* 0x041fe20007f9e0ff */
[C---:B------:R-:W-:Y:S01]  /*7180*/  IMAD.X R19, R5.reuse, 0x1, R17, P3 ;  /* 0x0000000105137824 */ /* 0x040fe200018e0611 */
[C---:B------:R-:W-:Y:S01]  /*7190*/  IADD3 R50, P3, PT, R172.reuse, R234, RZ ;  /* 0x000000eaac327210 */ /* 0x040fe20007f7e0ff */
[----:B------:R-:W4:Y:S02]  /*71a0*/  LDL.64 R30, [R1+0x78] ;  /* 0x00007800011e7983 */ /* 0x000f240000100a00 */
[C---:B------:R-:W-:Y:S01]  /*71b0*/  IMAD.X R11, R5.reuse, 0x1, R15, P4 ;  /* 0x00000001050b7824 */ /* 0x040fe200020e060f */
[C---:B------:R-:W-:Y:S01]  /*71c0*/  IADD3 R16, P4, PT, R172.reuse, R218, RZ ;  /* 0x000000daac107210 */ /* 0x040fe20007f9e0ff */
[C---:B------:R-:W-:Y:S01]  /*71d0*/  IMAD.X R51, R5.reuse, 0x1, R235, P3 ;  /* 0x0000000105337824 */ /* 0x040fe200018e06eb */
[----:B------:R-:W-:Y:S01]  /*71e0*/  IADD3 R14, P3, PT, R172, R28, RZ ;  /* 0x0000001cac0e7210 */ /* 0x000fe20007f7e0ff */
[----:B------:R-:W2:Y:S02]  /*71f0*/  LDG.E.U8 R18, desc[UR22][R18.64] ;  /* 0x0000001612127981 */ /* 0x000ea4000c1e1100 */
[----:B------:R-:W-:-:S02]  /*7200*/  IMAD.X R17, R5, 0x1, R219, P4 ;  /* 0x0000000105117824 */ /* 0x000fc400020e06db */
[----:B------:R0:W2:Y:S01]  /*7210*/  LDG.E.U8 R35, desc[UR22][R10.64] ;  /* 0x000000160a237981 */ /* 0x0000a2000c1e1100 */
[----:B------:R-:W-:-:S03]  /*7220*/  IMAD.X R15, R5, 0x1, R29, P3 ;  /* 0x00000001050f7824 */ /* 0x000fc600018e061d */
[----:B------:R1:W2:Y:S04]  /*7230*/  LDG.E.U8 R43, desc[UR22][R16.64] ;  /* 0x00000016102b7981 */ /* 0x0002a8000c1e1100 */
[----:B------:R-:W2:Y:S01]  /*7240*/  LDL.64 R28, [R1+0x38] ;  /* 0x00003800011c7983 */ /* 0x000ea20000100a00 */
[----:B0-----:R-:W-:-:S03]  /*7250*/  IADD3 R10, P4, PT, R172, R36, RZ ;  /* 0x00000024ac0a7210 */ /* 0x001fc60007f9e0ff */
[----:B------:R0:W3:Y:S01]  /*7260*/  LDG.E.U8 R42, desc[UR22][R14.64] ;  /* 0x000000160e2a7981 */ /* 0x0000e2000c1e1100 */
[C---:B-1----:R-:W-:Y:S01]  /*7270*/  IADD3 R16, P3, PT, R172.reuse, R26, RZ ;  /* 0x0000001aac107210 */ /* 0x042fe20007f7e0ff */
[C---:B------:R-:W-:Y:S02]  /*7280*/  IMAD.X R11, R5.reuse, 0x1, R37, P4 ;  /* 0x00000001050b7824 */ /* 0x040fe400020e0625 */
[----:B------:R-:W3:Y:S02]  /*7290*/  LDG.E.U8 R12, desc[UR22][R12.64] ;  /* 0x000000160c0c7981 */ /* 0x000ee4000c1e1100 */
[----:B------:R-:W-:Y:S02]  /*72a0*/  IMAD.X R17, R5, 0x1, R27, P3 ;  /* 0x0000000105117824 */ /* 0x000fe400018e061b */
[----:B------:R1:W3:Y:S01]  /*72b0*/  LDG.E.U8 R41, desc[UR22][R10.64] ;  /* 0x000000160a297981 */ /* 0x0002e2000c1e1100 */
[----:B0-----:R-:W-:-:S03]  /*72c0*/  IADD3 R14, P4, PT, R172, R24, RZ ;  /* 0x00000018ac0e7210 */ /* 0x001fc60007f9e0ff */
[----:B------:R0:W3:Y:S04]  /*72d0*/  LDG.E.U8 R40, desc[UR22][R16.64] ;  /* 0x0000001610287981 */ /* 0x0000e8000c1e1100 */
[----:B------:R-:W3:Y:S01]  /*72e0*/  LDL.64 R26, [R1+0xf0] ;  /* 0x0000f000011a7983 */ /* 0x000ee20000100a00 */
[C---:B-1----:R-:W-:Y:S01]  /*72f0*/  IADD3 R10, P3, PT, R172.reuse, R22, RZ ;  /* 0x00000016ac0a7210 */ /* 0x042fe20007f7e0ff */
[C---:B------:R-:W-:Y:S02]  /*7300*/  IMAD.X R15, R5.reuse, 0x1, R25, P4 ;  /* 0x00000001050f7824 */ /* 0x040fe400020e0619 */
[----:B------:R-:W3:Y:S01]  /*7310*/  LDG.E.U8 R50, desc[UR22][R50.64] ;  /* 0x0000001632327981 */ /* 0x000ee2000c1e1100 */
[----:B0-----:R-:W-:Y:S01]  /*7320*/  IADD3 R16, P4, PT, R172, R232, RZ ;  /* 0x000000e8ac107210 */ /* 0x001fe20007f9e0ff */
[----:B------:R-:W-:-:S02]  /*7330*/  IMAD.X R11, R5, 0x1, R23, P3 ;  /* 0x00000001050b7824 */ /* 0x000fc400018e0617 */
[----:B------:R-:W3:Y:S02]  /*7340*/  LDL.64 R24, [R1+0xb0] ;  /* 0x0000b00001187983 */ /* 0x000ee40000100a00 */
[----:B------:R-:W-:Y:S02]  /*7350*/  IMAD.X R17, R5, 0x1, R233, P4 ;  /* 0x0000000105117824 */ /* 0x000fe400020e06e9 */
[----:B------:R0:W3:Y:S04]  /*7360*/  LDG.E.U8 R38, desc[UR22][R10.64] ;  /* 0x000000160a267981 */ /* 0x0000e8000c1e1100 */
[----:B------:R-:W3:Y:S04]  /*7370*/  LDL.64 R22, [R1+0x70] ;  /* 0x0000700001167983 */ /* 0x000ee80000100a00 */
[----:B------:R1:W3:Y:S01]  /*7380*/  LDG.E.U8 R39, desc[UR22][R14.64] ;  /* 0x000000160e277981 */ /* 0x0002e2000c1e1100 */
[----:B0-----:R-:W-:-:S03]  /*7390*/  IADD3 R10, P4, PT, R172, R20, RZ ;  /* 0x00000014ac0a7210 */ /* 0x001fc60007f9e0ff */
[----:B------:R0:W3:Y:S02]  /*73a0*/  LDG.E.U8 R37, desc[UR22][R16.64] ;  /* 0x0000001610257981 */ /* 0x0000e4000c1e1100 */
[----:B------:R-:W-:Y:S02]  /*73b0*/  IMAD.X R11, R5, 0x1, R21, P4 ;  /* 0x00000001050b7824 */ /* 0x000fe400020e0615 */
[----:B------:R-:W3:Y:S01]  /*73c0*/  LDL.64 R20, [R1+0x30] ;  /* 0x0000300001147983 */ /* 0x000ee20000100a00 */
[----:B-1----:R-:W-:-:S03]  /*73d0*/  IADD3 R14, P3, PT, R172, R216, RZ ;  /* 0x000000d8ac0e7210 */ /* 0x002fc60007f7e0ff */
[----:B------:R-:W3:Y:S02]  /*73e0*/  LDG.E.U8 R34, desc[UR22][R10.64] ;  /* 0x000000160a227981 */ /* 0x000ee4000c1e1100 */
[----:B------:R-:W-:Y:S01]  /*73f0*/  IMAD.X R15, R5, 0x1, R217, P3 ;  /* 0x00000001050f7824 */ /* 0x000fe200018e06d9 */
[----:B0-----:R-:W-:-:S04]  /*7400*/  IADD3 R16, P3, PT, R172, R32, RZ ;  /* 0x00000020ac107210 */ /* 0x001fc80007f7e0ff */
[----:B------:R4:W3:Y:S01]  /*7410*/  LDG.E.U8 R36, desc[UR22][R14.64] ;  /* 0x000000160e247981 */ /* 0x0008e2000c1e1100 */
[----:B------:R-:W-:-:S05]  /*7420*/  IMAD.X R17, R5, 0x1, R33, P3 ;  /* 0x0000000105117824 */ /* 0x000fca00018e0621 */
[----:B------:R0:W3:Y:S01]  /*7430*/  LDG.E.U8 R33, desc[UR22][R16.64] ;  /* 0x0000001610217981 */ /* 0x0000e2000c1e1100 */
[----:B----4-:R-:W-:-:S05]  /*7440*/  IADD3 R14, P4, PT, R172, R30, RZ ;  /* 0x0000001eac0e7210 */ /* 0x010fca0007f9e0ff */
[----:B------:R-:W-:Y:S01]  /*7450*/  IMAD.X R15, R5, 0x1, R31, P4 ;  /* 0x00000001050f7824 */ /* 0x000fe200020e061f */
[----:B0-----:R-:W-:-:S04]  /*7460*/  IADD3 R16, P4, PT, R172, R250, RZ ;  /* 0x000000faac107210 */ /* 0x001fc80007f9e0ff */
[----:B------:R0:W4:Y:S01]  /*7470*/  LDG.E.U8 R32, desc[UR22][R14.64] ;  /* 0x000000160e207981 */ /* 0x000122000c1e1100 */
[----:B------:R-:W-:-:S05]  /*7480*/  IMAD.X R17, R5, 0x1, R251, P4 ;  /* 0x0000000105117824 */ /* 0x000fca00020e06fb */
[----:B------:R-:W4:Y:S01]  /*7490*/  LDG.E.U8 R30, desc[UR22][R16.64] ;  /* 0x00000016101e7981 */ /* 0x000f22000c1e1100 */
[----:B--2---:R-:W-:-:S05]  /*74a0*/  IADD3 R10, P3, PT, R172, R28, RZ ;  /* 0x0000001cac0a7210 */ /* 0x004fca0007f7e0ff */
[----:B------:R-:W-:Y:S01]  /*74b0*/  IMAD.X R11, R5, 0x1, R29, P3 ;  /* 0x00000001050b7824 */ /* 0x000fe200018e061d */
[----:B0-----:R-:W-:-:S04]  /*74c0*/  IADD3 R14, P3, PT, R172, R230, RZ ;  /* 0x000000e6ac0e7210 */ /* 0x001fc80007f7e0ff */
[----:B------:R0:W2:Y:S01]  /*74d0*/  LDG.E.U8 R31, desc[UR22][R10.64] ;  /* 0x000000160a1f7981 */ /* 0x0000a2000c1e1100 */
[----:B------:R-:W-:-:S05]  /*74e0*/  IMAD.X R15, R5, 0x1, R231, P3 ;  /* 0x00000001050f7824 */ /* 0x000fca00018e06e7 */
[----:B------:R1:W2:Y:S01]  /*74f0*/  LDG.E.U8 R29, desc[UR22][R14.64] ;  /* 0x000000160e1d7981 */ /* 0x0002a2000c1e1100 */
[C---:B0-----:R-:W-:Y:S02]  /*7500*/  IADD3 R10, P4, PT, R172.reuse, R214, RZ ;  /* 0x000000d6ac0a7210 */ /* 0x041fe40007f9e0ff */
[----:B---3--:R-:W-:-:S03]  /*7510*/  IADD3 R16, P3, PT, R172, R26, RZ ;  /* 0x0000001aac107210 */ /* 0x008fc60007f7e0ff */
[C---:B------:R-:W-:Y:S02]  /*7520*/  IMAD.X R11, R5.reuse, 0x1, R215, P4 ;  /* 0x00000001050b7824 */ /* 0x040fe400020e06d7 */
[C---:B------:R-:W-:Y:S01]  /*7530*/  IMAD.X R17, R5.reuse, 0x1, R27, P3 ;  /* 0x0000000105117824 */ /* 0x040fe200018e061b */
[C---:B-1----:R-:W-:Y:S02]  /*7540*/  IADD3 R14, P4, PT, R172.reuse, R24, RZ ;  /* 0x00000018ac0e7210 */ /* 0x042fe40007f9e0ff */
[----:B------:R-:W3:Y:S03]  /*7550*/  LDG.E.U8 R28, desc[UR22][R10.64] ;  /* 0x000000160a1c7981 */ /* 0x000ee6000c1e1100 */
[----:B------:R-:W-:Y:S01]  /*7560*/  IMAD.X R15, R5, 0x1, R25, P4 ;  /* 0x00000001050f7824 */ /* 0x000fe200020e0619 */
[----:B------:R0:W2:Y:S04]  /*7570*/  LDG.E.U8 R27, desc[UR22][R16.64] ;  /* 0x00000016101b7981 */ /* 0x0000a8000c1e1100 */
[----:B------:R1:W2:Y:S01]  /*7580*/  LDG.E.U8 R26, desc[UR22][R14.64] ;  /* 0x000000160e1a7981 */ /* 0x0002a2000c1e1100 */
[----:B0-----:R-:W-:-:S05]  /*7590*/  IADD3 R16, P4, PT, R172, R20, RZ ;  /* 0x00000014ac107210 */ /* 0x001fca0007f9e0ff */
[----:B------:R-:W-:Y:S02]  /*75a0*/  IMAD.X R17, R5, 0x1, R21, P4 ;  /* 0x0000000105117824 */ /* 0x000fe400020e0615 */
[----:B------:R-:W2:Y:S01]  /*75b0*/  LDL.64 R20, [R1+0xa0] ;  /* 0x0000a00001147983 */ /* 0x000ea20000100a00 */
[----:B------:R-:W-:-:S03]  /*75c0*/  IADD3 R10, P3, PT, R172, R22, RZ ;  /* 0x00000016ac0a7210 */ /* 0x000fc60007f7e0ff */
[----:B------:R0:W3:Y:S02]  /*75d0*/  LDG.E.U8 R24, desc[UR22][R16.64] ;  /* 0x0000001610187981 */ /* 0x0000e4000c1e1100 */
[----:B------:R-:W-:Y:S01]  /*75e0*/  IMAD.X R11, R5, 0x1, R23, P3 ;  /* 0x00000001050b7824 */ /* 0x000fe200018e0617 */
[----:B-1----:R-:W-:-:S04]  /*75f0*/  IADD3 R14, P3, PT, R172, R248, RZ ;  /* 0x000000f8ac0e7210 */ /* 0x002fc80007f7e0ff */
[----:B------:R1:W3:Y:S01]  /*7600*/  LDG.E.U8 R25, desc[UR22][R10.64] ;  /* 0x000000160a197981 */ /* 0x0002e2000c1e1100 */
[----:B------:R-:W-:Y:S01]  /*7610*/  IMAD.X R15, R5, 0x1, R249, P3 ;  /* 0x00000001050f7824 */ /* 0x000fe200018e06f9 */
[----:B0-----:R-:W-:-:S04]  /*7620*/  IADD3 R16, P3, PT, R172, R212, RZ ;  /* 0x000000d4ac107210 */ /* 0x001fc80007f7e0ff */
[----:B------:R0:W3:Y:S01]  /*7630*/  LDG.E.U8 R23, desc[UR22][R14.64] ;  /* 0x000000160e177981 */ /* 0x0000e2000c1e1100 */
[----:B-1----:R-:W-:-:S05]  /*7640*/  IADD3 R10, P4, PT, R172, R228, RZ ;  /* 0x000000e4ac0a7210 */ /* 0x002fca0007f9e0ff */
[C---:B------:R-:W-:Y:S01]  /*7650*/  IMAD.X R11, R5.reuse, 0x1, R229, P4 ;  /* 0x00000001050b7824 */ /* 0x040fe200020e06e5 */
[----:B0-----:R-:W-:Y:S01]  /*7660*/  IADD3 R14, P4, PT, R172, R44, RZ ;  /* 0x0000002cac0e7210 */ /* 0x001fe20007f9e0ff */
[----:B------:R-:W-:-:S03]  /*7670*/  IMAD.X R17, R5, 0x1, R213, P3 ;  /* 0x0000000105117824 */ /* 0x000fc600018e06d5 */
[----:B------:R0:W3:Y:S01]  /*7680*/  LDG.E.U8 R22, desc[UR22][R10.64] ;  /* 0x000000160a167981 */ /* 0x0000e2000c1e1100 */
[----:B------:R-:W-:Y:S01]  /*7690*/  IMAD.X R15, R5, 0x1, R45, P4 ;  /* 0x00000001050f7824 */ /* 0x000fe200020e062d */
[C---:B------:R-:W-:Y:S02]  /*76a0*/  IADD3 R44, P4, PT, R172.reuse, R48, RZ ;  /* 0x00000030ac2c7210 */ /* 0x040fe40007f9e0ff */
[----:B------:R-:W3:Y:S01]  /*76b0*/  LDG.E.U8 R19, desc[UR22][R16.64] ;  /* 0x0000001610137981 */ /* 0x000ee2000c1e1100 */
[----:B0-----:R-:W-:-:S03]  /*76c0*/  IADD3 R10, P3, PT, R172, R60, RZ ;  /* 0x0000003cac0a7210 */ /* 0x001fc60007f7e0ff */
[----:B------:R0:W3:Y:S02]  /*76d0*/  LDG.E.U8 R7, desc[UR22][R14.64] ;  /* 0x000000160e077981 */ /* 0x0000e4000c1e1100 */
[C---:B------:R-:W-:Y:S02]  /*76e0*/  IMAD.X R11, R5.reuse, 0x1, R61, P3 ;  /* 0x00000001050b7824 */ /* 0x040fe400018e063d */
[----:B------:R-:W-:Y:S01]  /*76f0*/  IMAD.X R45, R5, 0x1, R49, P4 ;  /* 0x00000001052d7824 */ /* 0x000fe200020e0631 */
[----:B------:R-:W3:Y:S01]  /*7700*/  LDL.64 R60, [R1+0x98] ;  /* 0x00009800013c7983 */ /* 0x000ee20000100a00 */
[----:B0-----:R-:W-:-:S03]  /*7710*/  IADD3 R14, P3, PT, R172, R46, RZ ;  /* 0x0000002eac0e7210 */ /* 0x001fc60007f7e0ff */
[----:B------:R0:W3:Y:S02]  /*7720*/  LDG.E.U8 R17, desc[UR22][R10.64] ;  /* 0x000000160a117981 */ /* 0x0000e4000c1e1100 */
[----:B------:R-:W-:Y:S01]  /*7730*/  IMAD.X R15, R5, 0x1, R47, P3 ;  /* 0x00000001050f7824 */ /* 0x000fe200018e062f */
[C---:B------:R-:W-:Y:S01]  /*7740*/  IADD3 R46, P3, PT, R172.reuse, R226, RZ ;  /* 0x000000e2ac2e7210 */ /* 0x040fe20007f7e0ff */
[----:B------:R1:W4:Y:S01]  /*7750*/  LDG.E.U8 R16, desc[UR22][R44.64] ;  /* 0x000000162c107981 */ /* 0x000322000c1e1100 */
[----:B0-----:R-:W-:-:S03]  /*7760*/  IADD3 R10, P4, PT, R172, R246, RZ ;  /* 0x000000f6ac0a7210 */ /* 0x001fc60007f9e0ff */
[----:B------:R-:W4:Y:S02]  /*7770*/  LDG.E.U8 R9, desc[UR22][R14.64] ;  /* 0x000000160e097981 */ /* 0x000f24000c1e1100 */
[C---:B------:R-:W-:Y:S02]  /*7780*/  IMAD.X R11, R5.reuse, 0x1, R247, P4 ;  /* 0x00000001050b7824 */ /* 0x040fe400020e06f7 */
[----:B------:R-:W-:-:S03]  /*7790*/  IMAD.X R47, R5, 0x1, R227, P3 ;  /* 0x00000001052f7824 */ /* 0x000fc600018e06e3 */
[----:B------:R0:W4:Y:S01]  /*77a0*/  LDG.E.U8 R15, desc[UR22][R10.64] ;  /* 0x000000160a0f7981 */ /* 0x000122000c1e1100 */
[----:B-1----:R-:W-:-:S03]  /*77b0*/  IADD3 R44, P4, PT, R172, R210, RZ ;  /* 0x000000d2ac2c7210 */ /* 0x002fc60007f9e0ff */
[----:B------:R1:W4:Y:S01]  /*77c0*/  LDG.E.U8 R14, desc[UR22][R46.64] ;  /* 0x000000162e0e7981 */ /* 0x000322000c1e1100 */
[----:B0-----:R-:W-:-:S05]  /*77d0*/  IADD3 R10, P3, PT, R172, R58, RZ ;  /* 0x0000003aac0a7210 */ /* 0x001fca0007f7e0ff */
[C---:B------:R-:W-:Y:S02]  /*77e0*/  IMAD.X R11, R5.reuse, 0x1, R59, P3 ;  /* 0x00000001050b7824 */ /* 0x040fe400018e063b */
[----:B------:R-:W4:Y:S01]  /*77f0*/  LDL.64 R58, [R1+0x58] ;  /* 0x00005800013a7983 */ /* 0x000f220000100a00 */
[C---:B------:R-:W-:Y:S01]  /*7800*/  IMAD.X R45, R5.reuse, 0x1, R211, P4 ;  /* 0x00000001052d7824 */ /* 0x040fe200020e06d3 */
[C---:B-1----:R-:W-:Y:S02]  /*7810*/  IADD3 R46, P3, PT, R172.reuse, R54, RZ ;  /* 0x00000036ac2e7210 */ /* 0x042fe40007f7e0ff */
[----:B------:R-:W4:Y:S03]  /*7820*/  LDG.E.U8 R11, desc[UR22][R10.64] ;  /* 0x000000160a0b7981 */ /* 0x000f26000c1e1100 */
[----:B------:R-:W-:Y:S01]  /*7830*/  IMAD.X R47, R5, 0x1, R55, P3 ;  /* 0x00000001052f7824 */ /* 0x000fe200018e0637 */
[----:B------:R0:W4:Y:S04]  /*7840*/  LDG.E.U8 R13, desc[UR22][R44.64] ;  /* 0x000000162c0d7981 */ /* 0x000128000c1e1100 */
[----:B------:R1:W4:Y:S01]  /*7850*/  LDG.E.U8 R51, desc[UR22][R46.64] ;  /* 0x000000162e337981 */ /* 0x000322000c1e1100 */
[----:B--2---:R-:W-:-:S05]  /*7860*/  IADD3 R48, P4, PT, R172, R20, RZ ;  /* 0x00000014ac307210 */ /* 0x004fca0007f9e0ff */
[----:B------:R-:W-:Y:S02]  /*7870*/  IMAD.X R49, R5, 0x1, R21, P4 ;  /* 0x0000000105317824 */ /* 0x000fe400020e0615 */
[----:B------:R-:W2:Y:S01]  /*7880*/  LDL.64 R20, [R1+0x18] ;  /* 0x0000180001147983 */ /* 0x000ea20000100a00 */
[----:B0-----:R-:W-:-:S03]  /*7890*/  IADD3 R44, P4, PT, R172, R52, RZ ;  /* 0x00000034ac2c7210 */ /* 0x001fc60007f9e0ff */
[----:B------:R0:W2:Y:S02]  /*78a0*/  LDG.E.U8 R10, desc[UR22][R48.64] ;  /* 0x00000016300a7981 */ /* 0x0000a4000c1e1100 */
[----:B------:R-:W-:Y:S01]  /*78b0*/  IMAD.X R45, R5, 0x1, R53, P4 ;  /* 0x00000001052d7824 */ /* 0x000fe200020e0635 */
[----:B-1----:R-:W-:-:S04]  /*78c0*/  IADD3 R46, P4, PT, R172, R224, RZ ;  /* 0x000000e0ac2e7210 */ /* 0x002fc80007f9e0ff */
[----:B------:R1:W2:Y:S01]  /*78d0*/  LDG.E.U8 R52, desc[UR22][R44.64] ;  /* 0x000000162c347981 */ /* 0x0002a2000c1e1100 */
[----:B0-----:R-:W-:-:S05]  /*78e0*/  IADD3 R48, P3, PT, R172, R244, RZ ;  /* 0x000000f4ac307210 */ /* 0x001fca0007f7e0ff */
[C---:B------:R-:W-:Y:S02]  /*78f0*/  IMAD.X R49, R5.reuse, 0x1, R245, P3 ;  /* 0x0000000105317824 */ /* 0x040fe400018e06f5 */
[----:B------:R-:W-:-:S03]  /*7900*/  IMAD.X R47, R5, 0x1, R225, P4 ;  /* 0x00000001052f7824 */ /* 0x000fc600020e06e1 */
[----:B------:R0:W2:Y:S01]  /*7910*/  LDG.E.U8 R53, desc[UR22][R48.64] ;  /* 0x0000001630357981 */ /* 0x0000a2000c1e1100 */
[----:B-1----:R-:W-:-:S03]  /*7920*/  IADD3 R44, P3, PT, R172, R208, RZ ;  /* 0x000000d0ac2c7210 */ /* 0x002fc60007f7e0ff */
[----:B------:R3:W2:Y:S01]  /*7930*/  LDG.E.U8 R54, desc[UR22][R46.64] ;  /* 0x000000162e367981 */ /* 0x0006a2000c1e1100 */
[----:B0-----:R-:W-:-:S05]  /*7940*/  IADD3 R48, P4, PT, R172, R62, RZ ;  /* 0x0000003eac307210 */ /* 0x001fca0007f9e0ff */
[C---:B------:R-:W-:Y:S02]  /*7950*/  IMAD.X R49, R5.reuse, 0x1, R63, P4 ;  /* 0x0000000105317824 */ /* 0x040fe400020e063f */
[----:B------:R-:W2:Y:S01]  /*7960*/  LDL.64 R62, [R1+0x110] ;  /* 0x00011000013e7983 */ /* 0x000ea20000100a00 */
[----:B------:R-:W-:-:S03]  /*7970*/  IMAD.X R45, R5, 0x1, R209, P3 ;  /* 0x00000001052d7824 */ /* 0x000fc600018e06d1 */
[----:B------:R-:W2:Y:S04]  /*7980*/  LDG.E.U8 R48, desc[UR22][R48.64] ;  /* 0x0000001630307981 */ /* 0x000ea8000c1e1100 */
[----:B------:R4:W2:Y:S01]  /*7990*/  LDG.E.U8 R55, desc[UR22][R44.64] ;  /* 0x000000162c377981 */ /* 0x0008a2000c1e1100 */
[----:B---3--:R-:W-:-:S05]  /*79a0*/  IADD3 R46, P3, PT, R172, R60, RZ ;  /* 0x0000003cac2e7210 */ /* 0x008fca0007f7e0ff */
[----:B------:R-:W-:-:S05]  /*79b0*/  IMAD.X R47, R5, 0x1, R61, P3 ;  /* 0x00000001052f7824 */ /* 0x000fca00018e063d */
[----:B------:R-:W3:Y:S01]  /*79c0*/  LDG.E.U8 R49, desc[UR22][R46.64] ;  /* 0x000000162e317981 */ /* 0x000ee2000c1e1100 */
[----:B----4-:R-:W-:-:S05]  /*79d0*/  IADD3 R44, P4, PT, R172, R58, RZ ;  /* 0x0000003aac2c7210 */ /* 0x010fca0007f9e0ff */
[----:B------:R-:W-:-:S05]  /*79e0*/  IMAD.X R45, R5, 0x1, R59, P4 ;  /* 0x00000001052d7824 */ /* 0x000fca00020e063b */
[----:B------:R0:W4:Y:S02]  /*79f0*/  LDG.E.U8 R57, desc[UR22][R44.64] ;  /* 0x000000162c397981 */ /* 0x000124000c1e1100 */
[----:B0-----:R-:W-:-:S05]  /*7a00*/  IADD3 R44, P4, PT, R172, R242, RZ ;  /* 0x000000f2ac2c7210 */ /* 0x001fca0007f9e0ff */
[----:B------:R-:W-:-:S05]  /*7a10*/  IMAD.X R45, R5, 0x1, R243, P4 ;  /* 0x00000001052d7824 */ /* 0x000fca00020e06f3 */
[----:B------:R0:W3:Y:S01]  /*7a20*/  LDG.E.U8 R59, desc[UR22][R44.64] ;  /* 0x000000162c3b7981 */ /* 0x0000e2000c1e1100 */
[----:B--2---:R-:W-:-:S05]  /*7a30*/  IADD3 R46, P3, PT, R172, R20, RZ ;  /* 0x00000014ac2e7210 */ /* 0x004fca0007f7e0ff */
[C---:B------:R-:W-:Y:S01]  /*7a40*/  IMAD.X R47, R5.reuse, 0x1, R21, P3 ;  /* 0x00000001052f7824 */ /* 0x040fe200018e0615 */
[C---:B0-----:R-:W-:Y:S01]  /*7a50*/  IADD3 R44, P3, PT, R172.reuse, R222, RZ ;  /* 0x000000deac2c7210 */ /* 0x041fe20007f7e0ff */
[----:B------:R-:W2:Y:S04]  /*7a60*/  LDL.64 R20, [R1+0x10] ;  /* 0x0000100001147983 */ /* 0x000ea80000100a00 */
[----:B------:R-:W-:Y:S01]  /*7a70*/  IMAD.X R45, R5, 0x1, R223, P3 ;  /* 0x00000001052d7824 */ /* 0x000fe200018e06df */
[----:B------:R-:W3:Y:S04]  /*7a80*/  LDG.E.U8 R58, desc[UR22][R46.64] ;  /* 0x000000162e3a7981 */ /* 0x000ee8000c1e1100 */
[----:B------:R0:W3:Y:S02]  /*7a90*/  LDG.E.U8 R60, desc[UR22][R44.64] ;  /* 0x000000162c3c7981 */ /* 0x0000e4000c1e1100 */
[----:B0-----:R-:W-:-:S05]  /*7aa0*/  IADD3 R44, P3, PT, R172, R206, RZ ;  /* 0x000000ceac2c7210 */ /* 0x001fca0007f7e0ff */
[----:B------:R-:W-:-:S05]  /*7ab0*/  IMAD.X R45, R5, 0x1, R207, P3 ;  /* 0x00000001052d7824 */ /* 0x000fca00018e06cf */
[----:B------:R0:W3:Y:S02]  /*7ac0*/  LDG.E.U8 R61, desc[UR22][R44.64] ;  /* 0x000000162c3d7981 */ /* 0x0000e4000c1e1100 */
[----:B0-----:R-:W-:-:S05]  /*7ad0*/  IADD3 R44, P3, PT, R172, R62, RZ ;  /* 0x0000003eac2c7210 */ /* 0x001fca0007f7e0ff */
[----:B------:R-:W-:-:S05]  /*7ae0*/  IMAD.X R45, R5, 0x1, R63, P3 ;  /* 0x00000001052d7824 */ /* 0x000fca00018e063f */
[----:B------:R0:W3:Y:S02]  /*7af0*/  LDG.E.U8 R62, desc[UR22][R44.64] ;  /* 0x000000162c3e7981 */ /* 0x0000e4000c1e1100 */
[----:B0-----:R-:W-:-:S05]  /*7b00*/  IADD3 R44, P3, PT, R172, R184, RZ ;  /* 0x000000b8ac2c7210 */ /* 0x001fca0007f7e0ff */
[----:B------:R-:W-:Y:S02]  /*7b10*/  IMAD.X R45, R5, 0x1, R185, P3 ;  /* 0x00000001052d7824 */ /* 0x000fe400018e06b9 */
[----:B------:R-:W3:Y:S04]  /*7b20*/  LDL.64 R184, [R1+0x148] ;  /* 0x0001480001b87983 */ /* 0x000ee80000100a00 */
[----:B------:R0:W4:Y:S02]  /*7b30*/  LDG.E.U8 R63, desc[UR22][R44.64] ;  /* 0x000000162c3f7981 */ /* 0x000124000c1e1100 */
[----:B0-----:R-:W-:-:S05]  /*7b40*/  IADD3 R44, P3, PT, R172, R64, RZ ;  /* 0x00000040ac2c7210 */ /* 0x001fca0007f7e0ff */
[----:B------:R-:W-:-:S05]  /*7b50*/  IMAD.X R45, R5, 0x1, R65, P3 ;  /* 0x00000001052d7824 */ /* 0x000fca00018e0641 */
[----:B------:R0:W4:Y:S02]  /*7b60*/  LDG.E.U8 R64, desc[UR22][R44.64] ;  /* 0x000000162c407981 */ /* 0x000124000c1e1100 */
[----:B0-----:R-:W-:-:S05]  /*7b70*/  IADD3 R44, P3, PT, R172, R66, RZ ;  /* 0x00000042ac2c7210 */ /* 0x001fca0007f7e0ff */
[----:B------:R-:W-:-:S05]  /*7b80*/  IMAD.X R45, R5, 0x1, R67, P3 ;  /* 0x00000001052d7824 */ /* 0x000fca00018e0643 */
[----:B------:R2:W4:Y:S01]  /*7b90*/  LDG.E.U8 R65, desc[UR22][R44.64] ;  /* 0x000000162c417981 */ /* 0x000522000c1e1100 */
[----:B------:R-:W-:-:S04]  /*7ba0*/  IMAD.SHL.U32 R46, R236, 0x2, RZ ;  /* 0x00000002ec2e7824 */ /* 0x000fc800078e00ff */
[----:B------:R-:W-:Y:S01]  /*7bb0*/  IMAD.IADD R46, R46, 0x1, R2 ;  /* 0x000000012e2e7824 */ /* 0x000fe200078e0202 */
[----:B--2---:R-:W-:-:S05]  /*7bc0*/  IADD3 R44, P3, PT, R172, R20, RZ ;  /* 0x00000014ac2c7210 */ /* 0x004fca0007f7e0ff */
[----:B------:R-:W-:Y:S02]  /*7bd0*/  IMAD.X R45, R5, 0x1, R21, P3 ;  /* 0x00000001052d7824 */ /* 0x000fe400018e0615 */
[----:B------:R-:W2:Y:S04]  /*7be0*/  LDL.64 R20, [R1+0x140] ;  /* 0x0001400001147983 */ /* 0x000ea80000100a00 */
[----:B------:R0:W4:Y:S02]  /*7bf0*/  LDG.E.U8 R66, desc[UR22][R44.64] ;  /* 0x000000162c427981 */ /* 0x000124000c1e1100 */
[----:B0-----:R-:W-:-:S04]  /*7c00*/  IADD3 R44, P4, PT, R2, R236, RZ ;  /* 0x000000ec022c7210 */ /* 0x001fc80007f9e0ff */
[----:B------:R-:W-:Y:S02]  /*7c10*/  IADD3 RZ, P3, PT, R172, R44, RZ ;  /* 0x0000002cacff7210 */ /* 0x000fe40007f7e0ff */
[----:B------:R-:W-:Y:S01]  /*7c20*/  LEA.HI.X.SX32 R45, R236, R3, 0x1, P4 ;  /* 0x00000003ec2d7211 */ /* 0x000fe200020f0eff */
[----:B------:R-:W-:-:S04]  /*7c30*/  IMAD.IADD R44, R172, 0x1, R44 ;  /* 0x00000001ac2c7824 */ /* 0x000fc800078e022c */
[----:B------:R-:W-:Y:S01]  /*7c40*/  IMAD.X R45, R56, 0x1, R45, P3 ;  /* 0x00000001382d7824 */ /* 0x000fe200018e062d */
[----:B------:R-:W-:-:S04]  /*7c50*/  IADD3 RZ, P3, PT, R172, R46, RZ ;  /* 0x0000002eacff7210 */ /* 0x000fc80007f7e0ff */
[----:B------:R3:W4:Y:S02]  /*7c60*/  LDG.E.U8 R67, desc[UR22][R44.64] ;  /* 0x000000162c437981 */ /* 0x000724000c1e1100 */
[----:B---3--:R-:W-:Y:S02]  /*7c70*/  IMAD.X R45, R56, 0x1, R185, P3 ;  /* 0x00000001382d7824 */ /* 0x008fe400018e06b9 */
[----:B------:R-:W3:Y:S01]  /*7c80*/  LDL.64 R184, [R1+0x130] ;  /* 0x0001300001b87983 */ /* 0x000ee20000100a00 */
[----:B------:R-:W-:Y:S02]  /*7c90*/  IMAD.IADD R44, R172, 0x1, R46 ;  /* 0x00000001ac2c7824 */ /* 0x000fe400078e022e */
[C---:B------:R-:W-:Y:S02]  /*7ca0*/  IMAD R46, R236.reuse, 0x3, RZ ;  /* 0x00000003ec2e7824 */ /* 0x040fe400078e02ff */
[----:B------:R-:W-:Y:S01]  /*7cb0*/  IMAD.SHL.U32 R47, R236, 0x4, RZ ;  /* 0x00000004ec2f7824 */ /* 0x000fe200078e00ff */
[----:B------:R0:W4:Y:S01]  /*7cc0*/  LDG.E.U8 R56, desc[UR22][R44.64] ;  /* 0x000000162c387981 */ /* 0x000122000c1e1100 */
[----:B------:R-:W-:-:S02]  /*7cd0*/  IMAD.IADD R46, R46, 0x1, R2 ;  /* 0x000000012e2e7824 */ /* 0x000fc400078e0202 */
[----:B------:R-:W-:-:S03]  /*7ce0*/  IMAD.IADD R47, R47, 0x1, R2 ;  /* 0x000000012f2f7824 */ /* 0x000fc600078e0202 */
[C---:B------:R-:W-:Y:S02]  /*7cf0*/  IADD3 RZ, P3, PT, R172.reuse, R46, RZ ;  /* 0x0000002eacff7210 */ /* 0x040fe40007f7e0ff */
[----:B0-----:R-:W-:Y:S01]  /*7d00*/  SHF.R.S32.HI R45, RZ, 0x1f, R172 ;  /* 0x0000001fff2d7819 */ /* 0x001fe200000114ac */
[----:B------:R-:W-:-:S04]  /*7d10*/  IMAD.IADD R44, R172, 0x1, R46 ;  /* 0x00000001ac2c7824 */ /* 0x000fc800078e022e */
[----:B--2---:R-:W-:Y:S01]  /*7d20*/  IMAD.X R45, R45, 0x1, R21, P3 ;  /* 0x000000012d2d7824 */ /* 0x004fe200018e0615 */
[----:B------:R-:W-:Y:S01]  /*7d30*/  IADD3 R46, P3, PT, R172, R47, RZ ;  /* 0x0000002fac2e7210 */ /* 0x000fe20007f7e0ff */
[----:B------:R-:W5:Y:S04]  /*7d40*/  LDL.LU.64 R20, [R1+0x158] ;  /* 0x0001580001147983 */ /* 0x000f680000300a00 */
[----:B------:R0:W2:Y:S01]  /*7d50*/  LDG.E.U8 R69, desc[UR22][R44.64] ;  /* 0x000000162c457981 */ /* 0x0000a2000c1e1100 */
[----:B------:R-:W-:-:S05]  /*7d60*/  IMAD.X R47, R5, 0x1, R241, P3 ;  /* 0x00000001052f7824 */ /* 0x000fca00018e06f1 */
[----:B------:R1:W2:Y:S01]  /*7d70*/  LDG.E.U8 R173, desc[UR22][R46.64] ;  /* 0x000000162ead7981 */ /* 0x0002a2000c1e1100 */
[----:B0-----:R-:W-:-:S04]  /*7d80*/  IMAD R44, R236, 0x5, RZ ;  /* 0x00000005ec2c7824 */ /* 0x001fc800078e02ff */
[----:B------:R-:W-:Y:S02]  /*7d90*/  IMAD.IADD R44, R44, 0x1, R2 ;  /* 0x000000012c2c7824 */ /* 0x000fe400078e0202 */
[----:B-1----:R-:W-:-:S03]  /*7da0*/  IMAD R46, R236, 0x6, RZ ;  /* 0x00000006ec2e7824 */ /* 0x002fc600078e02ff */
[----:B------:R-:W-:Y:S01]  /*7db0*/  IADD3 R44, P3, PT, R172, R44, RZ ;  /* 0x0000002cac2c7210 */ /* 0x000fe20007f7e0ff */
[----:B------:R-:W-:-:S04]  /*7dc0*/  IMAD.IADD R46, R46, 0x1, R2 ;  /* 0x000000012e2e7824 */ /* 0x000fc800078e0202 */
[----:B---3--:R-:W-:Y:S01]  /*7dd0*/  IMAD.X R45, R5, 0x1, R185, P3 ;  /* 0x00000001052d7824 */ /* 0x008fe200018e06b9 */
[----:B------:R-:W-:-:S04]  /*7de0*/  IADD3 R46, P3, PT, R172, R46, RZ ;  /* 0x0000002eac2e7210 */ /* 0x000fc80007f7e0ff */
[----:B------:R0:W3:Y:S01]  /*7df0*/  LDG.E.U8 R184, desc[UR22][R44.64] ;  /* 0x000000162cb87981 */ /* 0x0000e2000c1e1100 */
[----:B------:R-:W-:-:S05]  /*7e00*/  IMAD.X R47, R5, 0x1, R187, P3 ;  /* 0x00000001052f7824 */ /* 0x000fca00018e06bb */
[----:B------:R1:W3:Y:S01]  /*7e10*/  LDG.E.U8 R185, desc[UR22][R46.64] ;  /* 0x000000162eb97981 */ /* 0x0002e2000c1e1100 */
[----:B0-----:R-:W-:-:S05]  /*7e20*/  IADD3 R44, P3, PT, R172, R238, RZ ;  /* 0x000000eeac2c7210 */ /* 0x001fca0007f7e0ff */
[----:B------:R-:W-:Y:S01]  /*7e30*/  IMAD.X R45, R5, 0x1, R239, P3 ;  /* 0x00000001052d7824 */ /* 0x000fe200018e06ef */
[----:B-1----:R-:W-:-:S04]  /*7e40*/  IADD3 R46, P4, PT, R172, R204, RZ ;  /* 0x000000ccac2e7210 */ /* 0x002fc80007f9e0ff */
[----:B------:R0:W3:Y:S01]  /*7e50*/  LDG.E.U8 R186, desc[UR22][R44.64] ;  /* 0x000000162cba7981 */ /* 0x0000e2000c1e1100 */
[----:B------:R-:W-:-:S05]  /*7e60*/  IMAD.X R47, R5, 0x1, R205, P4 ;  /* 0x00000001052f7824 */ /* 0x000fca00020e06cd */
[----:B------:R-:W3:Y:S01]  /*7e70*/  LDG.E.U8 R46, desc[UR22][R46.64] ;  /* 0x000000162e2e7981 */ /* 0x000ee2000c1e1100 */
[----:B0-----:R-:W-:-:S05]  /*7e80*/  IADD3 R44, P3, PT, R172, R220, RZ ;  /* 0x000000dcac2c7210 */ /* 0x001fca0007f7e0ff */
[----:B------:R-:W-:-:S05]  /*7e90*/  IMAD.X R45, R5, 0x1, R221, P3 ;  /* 0x00000001052d7824 */ /* 0x000fca00018e06dd */
[----:B------:R-:W3:Y:S01]  /*7ea0*/  LDG.E.U8 R44, desc[UR22][R44.64] ;  /* 0x000000162c2c7981 */ /* 0x000ee2000c1e1100 */
        /* <DEDUP_REMOVED lines=16> */
[----:B----4-:R0:W-:Y:S02]  /*7fb0*/  STS.U8 [R236+UR9+0x8080], R67 ;  /* 0x00808043ec007988 */ /* 0x0101e40008000009 */
[----:B0-----:R-:W0:Y:S01]  /*7fc0*/  S2R R236, SR_TID.X ;  /* 0x0000000000ec7919 */ /* 0x001e220000002100 */
[----:B------:R-:W-:-:S05]  /*7fd0*/  LOP3.LUT R187, R68, 0x20, RZ, 0x3c, !PT ;  /* 0x0000002044bb7812 */ /* 0x000fca00078e3cff */
[----:B------:R-:W-:Y:S04]  /*7fe0*/  STS.U8 [R187+UR9+0x8100], R56 ;  /* 0x00810038bb007988 */ /* 0x000fe80008000009 */
[----:B------:R-:W-:Y:S04]  /*7ff0*/  STS.U8 [R187+UR9+0x8500], R34 ;  /* 0x00850022bb007988 */ /* 0x000fe80008000009 */
[----:B------:R-:W-:Y:S01]  /*8000*/  STS.U8 [R187+UR9+0x8900], R33 ;  /* 0x00890021bb007988 */ /* 0x000fe20008000009 */
[----:B------:R-:W-:-:S03]  /*8010*/  LOP3.LUT R240, R68, 0x30, RZ, 0x3c, !PT ;  /* 0x0000003044f07812 */ /* 0x000fc600078e3cff */
[----:B------:R-:W-:Y:S04]  /*8020*/  STS.U8 [R187+UR9+0x8d00], R32 ;  /* 0x008d0020bb007988 */ /* 0x000fe80008000009 */
[----:B------:R-:W-:Y:S04]  /*8030*/  STS.U8 [R187+UR9+0x9100], R31 ;  /* 0x0091001fbb007988 */ /* 0x000fe80008000009 */
[----:B------:R-:W-:Y:S04]  /*8040*/  STS.U8 [R187+UR9+0x9500], R30 ;  /* 0x0095001ebb007988 */ /* 0x000fe80008000009 */
[----:B------:R-:W-:Y:S04]  /*8050*/  STS.U8 [R187+UR9+0x9900], R29 ;  /* 0x0099001dbb007988 */ /* 0x000fe80008000009 */
[----:B------:R0:W-:Y:S01]  /*8060*/  STS.U8 [R187+UR9+0x9d00], R28 ;  /* 0x009d001cbb007988 */ /* 0x0001e20008000009 */
[----:B------:R-:W-:-:S02]  /*8070*/  LOP3.LUT R237, R68, 0x40, RZ, 0x3c, !PT ;  /* 0x0000004044ed7812 */ /* 0x000fc400078e3cff */
[----:B0-----:R-:W-:-:S05]  /*8080*/  LOP3.LUT R187, R236, 0x80, RZ, 0xc0, !PT ;  /* 0x00000080ecbb7812 */ /* 0x001fca00078ec0ff */
[----:B------:R-:W-:-:S05]  /*8090*/  IMAD.SHL.U32 R187, R187, 0x40, RZ ;  /* 0x00000040bbbb7824 */ /* 0x000fca00078e00ff */
[----:B------:R-:W-:Y:S01]  /*80a0*/  LOP3.LUT R4, R187, 0x7f, R236, 0xf8, !PT ;  /* 0x0000007fbb047812 */ /* 0x000fe200078ef8ec */
[----:B------:R-:W-:-:S03]  /*80b0*/  UMOV UR6, 0x1 ;  /* 0x0000000100067882 */ /* 0x000fc60000000000 */
[----:B------:R-:W-:Y:S01]  /*80c0*/  LOP3.LUT R5, R4, 0x50, RZ, 0x3c, !PT ;  /* 0x0000005004057812 */ /* 0x000fe200078e3cff */
[----:B------:R-:W-:-:S04]  /*80d0*/  @!UP0 UIADD3 UR6, UPT, UPT, -UR6, 0x100000, URZ ;  /* 0x0010000006068890 */ /* 0x000fc8000fffe1ff */
[----:B------:R-:W-:Y:S02]  /*80e0*/  @!UP0 USHF.L.U32 UR7, UR6, 0xb, URZ ;  /* 0x0000000b06078899 */ /* 0x000fe400080006ff */
[----:B------:R-:W-:Y:S01]  /*80f0*/  @!UP0 USHF.L.U32 UR6, UR6, 0x1, URZ ;  /* 0x0000000106068899 */ /* 0x000fe200080006ff */
[C---:B------:R-:W-:Y:S02]  /*8100*/  LOP3.LUT R6, R4.reuse, 0x60, RZ, 0x3c, !PT ;  /* 0x0000006004067812 */ /* 0x040fe400078e3cff */
[----:B------:R-:W-:Y:S01]  /*8110*/  LOP3.LUT R4, R4, 0x70, RZ, 0x3c, !PT ;  /* 0x0000007004047812 */ /* 0x000fe200078e3cff */
[----:B------:R-:W-:Y:S01]  /*8120*/  VOTEU.ALL UP1, P2 ;  /* 0x0000000000ff7886 */ /* 0x000fe20001020000 */
        /* <DEDUP_REMOVED lines=16> */
[----:B---3--:R-:W-:Y:S04]  /*8230*/  STS.U8 [R5+UR9+0x8280], R184 ;  /* 0x008280b805007988 */ /* 0x008fe80008000009 */
[----:B------:R-:W-:Y:S04]  /*8240*/  STS.U8 [R5+UR9+0x8680], R11 ;  /* 0x0086800b05007988 */ /* 0x000fe80008000009 */
[----:B------:R-:W-:Y:S04]  /*8250*/  STS.U8 [R5+UR9+0x8a80], R10 ;  /* 0x008a800a05007988 */ /* 0x000fe80008000009 */
[----:B------:R-:W-:Y:S04]  /*8260*/  STS.U8 [R5+UR9+0x8e80], R51 ;  /* 0x008e803305007988 */ /* 0x000fe80008000009 */
[----:B------:R-:W-:Y:S04]  /*8270*/  STS.U8 [R5+UR9+0x9280], R52 ;  /* 0x0092803405007988 */ /* 0x000fe80008000009 */
[----:B------:R-:W-:Y:S04]  /*8280*/  STS.U8 [R5+UR9+0x9680], R53 ;  /* 0x0096803505007988 */ /* 0x000fe80008000009 */
[----:B------:R-:W-:Y:S04]  /*8290*/  STS.U8 [R5+UR9+0x9a80], R54 ;  /* 0x009a803605007988 */ /* 0x000fe80008000009 */
[----:B------:R0:W-:Y:S02]  /*82a0*/  STS.U8 [R5+UR9+0x9e80], R55 ;  /* 0x009e803705007988 */ /* 0x0001e40008000009 */
[----:B0-----:R-:W-:-:S02]  /*82b0*/  LOP3.LUT R5, R187, 0x7f, R236, 0xf8, !PT ;  /* 0x0000007fbb057812 */ /* 0x001fc400078ef8ec */
[----:B------:R0:W-:Y:S02]  /*82c0*/  STS.U8 [R6+UR9+0x8300], R185 ;  /* 0x008300b906007988 */ /* 0x0001e40008000009 */
[----:B------:R-:W-:Y:S02]  /*82d0*/  LOP3.LUT R5, R5, 0x70, RZ, 0x3c, !PT ;  /* 0x0000007005057812 */ /* 0x000fe400078e3cff */
        /* <DEDUP_REMOVED lines=15> */
[----:B------:R1:W-:Y:S06]  /*83d0*/  MEMBAR.ALL.CTA ;  /* 0x0000000000007992 */ /* 0x0003ec0000008000 */
[----:B-1----:R-:W-:Y:S04]  /*83e0*/  FENCE.VIEW.ASYNC.S ;  /* 0x00000000000073c6 */ /* 0x002fe80000000000 */
[----:B------:R-:W1:Y:S02]  /*83f0*/  FENCE.VIEW.ASYNC.S ;  /* 0x00000000000073c6 */ /* 0x000e640000000000 */
[----:B-1----:R0:W1:Y:S02]  /*8400*/  @!UP1 SYNCS.EXCH.64 URZ, [UR9+0x11010], UR6 ;  /* 0x0110100609ff95b2 */ /* 0x0020640008000100 */
[----:B-1----:R-:W-:Y:S06]  /*8410*/  BAR.SYNC.DEFER_BLOCKING 0x0 ;  /* 0x0000000000007b1d */ /* 0x002fec0000010000 */
[----:B0-----:R-:W-:Y:S05]  /*8420*/  BRA.U UP2, `(.L_x_12) ;  /* 0x0000000102807547 */ /* 0x001fea000b800000 */
[----:B------:R-:W-:Y:S01]  /*8430*/  UMOV UR56, UR19 ;  /* 0x0000001300387c82 */ /* 0x000fe20008000000 */
[----:B------:R-:W-:Y:S01]  /*8440*/  UMOV UR57, 0x80004020 ;  /* 0x8000402000397882 */ /* 0x000fe20000000000 */
[----:B------:R-:W-:Y:S01]  /*8450*/  UMOV UR21, 0x40004040 ;  /* 0x4000404000157882 */ /* 0x000fe20000000000 */
[----:B------:R-:W-:Y:S01]  /*8460*/  UMOV UR74, 0x0 ;  /* 0x00000000004a7882 */ /* 0x000fe20000000000 */
[----:B------:R-:W-:Y:S01]  /*8470*/  UMOV UR75, 0x4108010 ;  /* 0x04108010004b7882 */ /* 0x000fe20000000000 */
[----:B------:R-:W-:Y:S01]  /*8480*/  UIADD3 UR6, UPT, UPT, UR9, 0x11010, URZ ;  /* 0x0001101009067890 */ /* 0x000fe2000fffe0ff */
[----:B------:R0:W-:Y:S01]  /*8490*/  UTCQMMA gdesc[UR56], gdesc[UR20], tmem[UR13], tmem[UR74], idesc[UR75], !UPT ;  /* 0x00ff4a14380075ea */ /* 0x0001e2000f80030d */
[----:B------:R-:W-:Y:S01]  /*84a0*/  UMOV UR72, 0x0 ;  /* 0x0000000000487882 */ /* 0x000fe20000000000 */
[----:B------:R-:W-:Y:S01]  /*84b0*/  UMOV UR73, 0x4108010 ;  /* 0x0410801000497882 */ /* 0x000fe20000000000 */
[----:B------:R-:W-:Y:S01]  /*84c0*/  UMOV UR70, 0x0 ;  /* 0x0000000000467882 */ /* 0x000fe20000000000 */
[----:B------:R-:W-:Y:S01]  /*84d0*/  UMOV UR71, 0x4108010 ;  /* 0x0410801000477882 */ /* 0x000fe20000000000 */
        /* <DEDUP_REMOVED lines=11> */
[----:B------:R-:W-:Y:S01]  /*8590*/  UMOV UR7, URZ ;  /* 0x000000ff00077c82 */ /* 0x000fe20008000000 */
[----:B------:R0:W-:Y:S01]  /*85a0*/  UTCQMMA gdesc[UR32], gdesc[UR48], tmem[UR13], tmem[UR66], idesc[UR67], UPT ;  /* 0x00ff4230200075ea */ /* 0x0001e2000b80030d */
[----:B------:R-:W-:Y:S01]  /*85b0*/  UMOV UR62, 0x0 ;  /* 0x00000000003e7882 */ /* 0x000fe20000000000 */
[----:B------:R-:W-:Y:S01]  /*85c0*/  UMOV UR63, 0x4108010 ;  /* 0x04108010003f7882 */ /* 0x000fe20000000000 */
[----:B------:R0:W-:Y:S01]  /*85d0*/  UTCQMMA gdesc[UR34], gdesc[UR50], tmem[UR13], tmem[UR58], idesc[UR59], UPT ;  /* 0x00ff3a32220075ea */ /* 0x0001e2000b80030d */
[----:B------:R-:W-:Y:S01]  /*85e0*/  UMOV UR6, UR6 ;  /* 0x0000000600067c82 */ /* 0x000fe20008000000 */
[----:B------:R0:W-:Y:S01]  /*85f0*/  UTCQMMA gdesc[UR36], gdesc[UR52], tmem[UR13], tmem[UR60], idesc[UR61], UPT ;  /* 0x00ff3c34240075ea */ /* 0x0001e2000b80030d */
[----:B------:R0:W-:Y:S01]  /*8600*/  UTCQMMA gdesc[UR38], gdesc[UR54], tmem[UR13], tmem[UR62], idesc[UR63], UPT ;  /* 0x00ff3e36260075ea */ /* 0x0001e2000b80030d */
[----:B------:R0:W-:Y:S01]  /*8610*/  UTCBAR [UR6], URZ ;  /* 0x000000ff060073e9 */ /* 0x0001e200080000ff */
[----:B------:R-:W-:Y:S01]  /*8620*/  NOP ;  /* 0x0000000000007918 */ /* 0x000fe20000000000 */
.L_x_12:
[----:B------:R-:W1:Y:S02]  /*8630*/  SYNCS.PHASECHK.TRANS64.TRYWAIT P3, [UR9+0x11010], RZ ;  /* 0x011010ffff0075a7 */ /* 0x000e640008061109 */
[----:B-1----:R-:W-:Y:S05]  /*8640*/  @!P3 BRA `(.L_x_13) ;  /* 0x0000005400acb947 */ /* 0x002fea0003800000 */
.L_x_22:
[----:B------:R-:W2:Y:S04]  /*8650*/  LDL R27, [R1+0x124] ;  /* 0x00012400011b7983 */ /* 0x000ea80000100800 */
[----:B------:R1:W3:Y:S01]  /*8660*/  LDL R28, [R1+0x11c] ;  /* 0x00011c00011c7983 */ /* 0x0002e20000100800 */
[----:B------:R-:W-:Y:S06]  /*8670*/  BAR.SYNC.DEFER_BLOCKING 0x0 ;  /* 0x0000000000007b1d */ /* 0x000fec0000010000 */
[----:B------:R-:W-:Y:S01]  /*8680*/  LDTM.16dp32bit_t0_t15.x16 R4, tmem[UR14] ;  /* 0x0000000e000479ee */ /* 0x000fe20008a00000 */
[----:B------:R-:W4:Y:S01]  /*8690*/  LDTM.16dp32bit_t16_t31.x16 R4, tmem[UR14+0x10] ;  /* 0x0000100e000479ee */ /* 0x000f220008a20000 */
[----:B------:R-:W0:Y:S01]  /*86a0*/  S2R R29, SR_TID.X ;  /* 0x00000000001d7919 */ /* 0x000e220000002100 */
[----:B------:R-:W2:Y:S01]  /*86b0*/  @!P2 SYNCS.CCTL.IV [UR9+0x11010] ;  /* 0x01101000ff00a9b1 */ /* 0x000ea20008000009 */
[----:B------:R-:W-:Y:S01]  /*86c0*/  NOP ;  /* 0x0000000000007918 */ /* 0x000fe20000000000 */
[----:B----4-:R-:W-:Y:S01]  /*86d0*/  FMUL R24, R4, UR17 ;  /* 0x0000001104187c20 */ /* 0x010fe20008400000 */
[----:B------:R-:W-:Y:S01]  /*86e0*/  FMUL R25, R5, UR17 ;  /* 0x0000001105197c20 */ /* 0x000fe20008400000 */
[----:B------:R-:W-:Y:S01]  /*86f0*/  FMUL R26, R6, UR17 ;  /* 0x00000011061a7c20 */ /* 0x000fe20008400000 */
[----:B------:R-:W-:Y:S01]  /*8700*/  FMUL R22, R7, UR17 ;  /* 0x0000001107167c20 */ /* 0x000fe20008400000 */
[----:B------:R-:W-:-:S03]  /*8710*/  FMUL R23, R8, UR17 ;  /* 0x0000001108177c20 */ /* 0x000fc60008400000 */
[----:B------:R-:W-:Y:S01]  /*8720*/  FMNMX3 R26, R24, R25, R26, !PT ;  /* 0x00000019181a7276 */ /* 0x000fe2000780001a */
[----:B------:R-:W-:Y:S01]  /*8730*/  FMUL R25, R9, UR17 ;  /* 0x0000001109197c20 */ /* 0x000fe20008400000 */
[----:B------:R-:W-:Y:S02]  /*8740*/  FMUL R24, R10, UR17 ;  /* 0x000000110a187c20 */ /* 0x000fe40008400000 */
[----:B------:R-:W-:Y:S01]  /*8750*/  FMNMX3 R26, R26, R22, R23, !PT ;  /* 0x000000161a1a7276 */ /* 0x000fe20007800017 */
[----:B------:R-:W-:Y:S01]  /*8760*/  FMUL R22, R11, UR17 ;  /* 0x000000110b167c20 */ /* 0x000fe20008400000 */
[----:B------:R-:W-:Y:S02]  /*8770*/  FMUL R23, R12, UR17 ;  /* 0x000000110c177c20 */ /* 0x000fe40008400000 */
[----:B------:R-:W-:Y:S01]  /*8780*/  FMNMX3 R26, R26, R25, R24, !PT ;  /* 0x000000191a1a7276 */ /* 0x000fe20007800018 */
[----:B------:R-:W-:Y:S01]  /*8790*/  FMUL R25, R13, UR17 ;  /* 0x000000110d197c20 */ /* 0x000fe20008400000 */
[----:B------:R-:W-:-:S02]  /*87a0*/  FMUL R24, R14, UR17 ;  /* 0x000000110e187c20 */ /* 0x000fc40008400000 */
[----:B------:R-:W-:Y:S01]  /*87b0*/  FMNMX3 R26, R26, R22, R23, !PT ;  /* 0x000000161a1a7276 */ /* 0x000fe20007800017 */
[----:B------:R-:W-:Y:S01]  /*87c0*/  FMUL R22, R15, UR17 ;  /* 0x000000110f167c20 */ /* 0x000fe20008400000 */
[----:B------:R-:W-:Y:S02]  /*87d0*/  FMUL R23, R16, UR17 ;  /* 0x0000001110177c20 */ /* 0x000fe40008400000 */
[----:B------:R-:W-:Y:S01]  /*87e0*/  FMNMX3 R26, R26, R25, R24, !PT ;  /* 0x000000191a1a7276 */ /* 0x000fe20007800018 */
[----:B------:R-:W-:Y:S01]  /*87f0*/  FMUL R25, R17, UR17 ;  /* 0x0000001111197c20 */ /* 0x000fe20008400000 */
[----:B------:R-:W-:Y:S02]  /*8800*/  FMUL R24, R18, UR17 ;  /* 0x0000001112187c20 */ /* 0x000fe40008400000 */
[----:B------:R-:W-:Y:S01]  /*8810*/  FMNMX3 R22, R26, R22, R23, !PT ;  /* 0x000000161a167276 */ /* 0x000fe20007800017 */
[----:B------:R-:W-:-:S03]  /*8820*/  FMUL R23, R19, UR17 ;  /* 0x0000001113177c20 */ /* 0x000fc60008400000 */
[----:B------:R-:W-:-:S04]  /*8830*/  FMNMX3 R22, R22, R25, R24, !PT ;  /* 0x0000001916167276 */ /* 0x000fc80007800018 */
[----:B------:R-:W-:-:S05]  /*8840*/  FMNMX R22, R23, R22, !PT ;  /* 0x0000001617167209 */ /* 0x000fca0007800000 */
[----:B------:R-:W4:Y:S01]  /*8850*/  SHFL.BFLY PT, R23, R22, 0x10, 0x1f ;  /* 0x0e001f0016177f89 */ /* 0x000f2200000e0000 */
[C---:B0-----:R-:W-:Y:S02]  /*8860*/  LOP3.LUT R24, R29.reuse, 0xff, RZ, 0xc0, !PT ;  /* 0x000000ff1d187812 */ /* 0x041fe400078ec0ff */
[----:B----4-:R-:W-:Y:S02]  /*8870*/  FMNMX R23, R22, R23, !PT ;  /* 0x0000001716177209 */ /* 0x010fe40007800000 */
[----:B------:R-:W-:Y:S02]  /*8880*/  LEA R22, R24, UR9, 0x2 ;  /* 0x0000000918167c11 */ /* 0x000fe4000f8e10ff */
[C---:B------:R-:W-:Y:S01]  /*8890*/  LOP3.LUT R25, R29.reuse, 0xf, RZ, 0xc0, !PT ;  /* 0x0000000f1d197812 */ /* 0x040fe200078ec0ff */
[----:B--2---:R0:W-:Y:S01]  /*88a0*/  @!P5 STS [R27+0x8000], R23 ;  /* 0x008000171b00d388 */ /* 0x0041e20000000800 */
[----:B------:R-:W-:Y:S06]  /*88b0*/  BAR.SYNC.DEFER_BLOCKING 0x0 ;  /* 0x0000000000007b1d */ /* 0x000fec0000010000 */
[----:B---3--:R-:W2:Y:S01]  /*88c0*/  @!P6 LDS R28, [R22+0x8000] ;  /* 0x00800000161ce984 */ /* 0x008ea20000000800 */
[----:B0-----:R-:W-:-:S05]  /*88d0*/  LOP3.LUT R23, R29, 0x60, RZ, 0xc0, !PT ;  /* 0x000000601d177812 */ /* 0x001fca00078ec0ff */
[----:B------:R-:W-:Y:S01]  /*88e0*/  IMAD R23, R25, 0x2, R23 ;  /* 0x0000000219177824 */ /* 0x000fe200078e0217 */
[----:B--2---:R-:W-:Y:S04]  /*88f0*/  @!P6 STL [R1+0x11c], R28 ;  /* 0x00011c1c0100e387 */ /* 0x004fe80000100800 */
[----:B------:R1:W2:Y:S04]  /*8900*/  LDL R25, [R1+0x118] ;  /* 0x0001180001197983 */ /* 0x0002a80000100800 */
[----:B------:R-:W0:Y:S02]  /*8910*/  SHFL.BFLY PT, R24, R28, 0x1, 0x1f ;  /* 0x0c201f001c187f89 */ /* 0x000e2400000e0000 */
[----:B0-----:R-:W-:-:S05]  /*8920*/  FMNMX R24, R28, R24, !PT ;  /* 0x000000181c187209 */ /* 0x001fca0007800000 */
[----:B------:R-:W-:Y:S01]  /*8930*/  @P0 STS [R22+0x8000], R24 ;  /* 0x0080001816000388 */ /* 0x000fe20000000800 */
[----:B------:R-:W-:Y:S01]  /*8940*/  LEA R23, R23, UR9, 0x2 ;  /* 0x0000000917177c11 */ /* 0x000fe2000f8e10ff */
[----:B------:R-:W-:Y:S06]  /*8950*/  BAR.SYNC.DEFER_BLOCKING 0x0 ;  /* 0x0000000000007b1d */ /* 0x000fec0000010000 */
[----:B------:R-:W0:Y:S02]  /*8960*/  LDS R69, [R23+0x8000] ;  /* 0x0080000017457984 */ /* 0x000e240000000800 */
[----:B0----5:R-:W-:-:S05]  /*8970*/  FMNMX R69, R69, R20, !PT ;  /* 0x0000001445457209 */ /* 0x021fca0007800000 */
[--C-:B------:R-:W-:Y:S01]  /*8980*/  FFMA R184, R4, UR17, -R69.reuse ;  /* 0x0000001104b87c23 */ /* 0x100fe20008000845 */
[--C-:B------:R-:W-:Y:S01]  /*8990*/  FFMA R5, R5, UR17, -R69.reuse ;  /* 0x0000001105057c23 */ /* 0x100fe20008000845 */
[--C-:B------:R-:W-:Y:S02]  /*89a0*/  FFMA R6, R6, UR17, -R69.reuse ;  /* 0x0000001106067c23 */ /* 0x100fe40008000845 */
[----:B------:R-:W-:Y:S01]  /*89b0*/  FMUL R184, R184, 1.4426950216293334961 ;  /* 0x3fb8aa3bb8b87820 */ /* 0x000fe20000400000 */
[----:B------:R-:W-:Y:S01]  /*89c0*/  FMUL R4, R5, 1.4426950216293334961 ;  /* 0x3fb8aa3b05047820 */ /* 0x000fe20000400000 */
[----:B------:R-:W-:Y:S01]  /*89d0*/  FMUL R6, R6, 1.4426950216293334961 ;  /* 0x3fb8aa3b06067820 */ /* 0x000fe20000400000 */
[--C-:B------:R-:W-:Y:S01]  /*89e0*/  FFMA R7, R7, UR17, -R69.reuse ;  /* 0x0000001107077c23 */ /* 0x100fe20008000845 */
[----:B------:R-:W-:Y:S02]  /*89f0*/  FFMA R5, R8, UR17, -R69 ;  /* 0x0000001108057c23 */ /* 0x000fe40008000845 */
[----:B------:R-:W-:Y:S01]  /*8a00*/  MUFU.EX2 R184, R184 ;  /* 0x000000b800b87308 */ /* 0x000fe20000000800 */
[----:B------:R-:W-:Y:S01]  /*8a10*/  FMUL R7, R7, 1.4426950216293334961 ;  /* 0x3fb8aa3b07077820 */ /* 0x000fe20000400000 */
[----:B------:R-:W-:-:S06]  /*8a20*/  FMUL R5, R5, 1.4426950216293334961 ;  /* 0x3fb8aa3b05057820 */ /* 0x000fcc0000400000 */
[----:B------:R-:W0:Y:S01]  /*8a30*/  MUFU.EX2 R4, R4 ;  /* 0x0000000400047308 */ /* 0x000e220000000800 */
[--C-:B------:R-:W-:Y:S01]  /*8a40*/  FFMA R9, R9, UR17, -R69.reuse ;  /* 0x0000001109097c23 */ /* 0x100fe20008000845 */
[----:B------:R-:W-:-:S06]  /*8a50*/  FFMA R10, R10, UR17, -R69 ;  /* 0x000000110a0a7c23 */ /* 0x000fcc0008000845 */
[----:B------:R-:W3:Y:S01]  /*8a60*/  MUFU.EX2 R24, R6 ;  /* 0x0000000600187308 */ /* 0x000ee20000000800 */
[----:B------:R-:W-:-:S07]  /*8a70*/  FFMA R11, R11, UR17, -R69 ;  /* 0x000000110b0b7c23 */ /* 0x000fce0008000845 */
[----:B------:R0:W4:Y:S08]  /*8a80*/  MUFU.EX2 R8, R7 ;  /* 0x0000000700087308 */ /* 0x0001300000000800 */
[----:B------:R1:W3:Y:S01]  /*8a90*/  MUFU.EX2 R185, R5 ;  /* 0x0000000500b97308 */ /* 0x0002e20000000800 */
[----:B0-----:R-:W-:Y:S01]  /*8aa0*/  FADD R7, R184, R4 ;  /* 0x00000004b8077221 */ /* 0x001fe20000000000 */
[----:B-1----:R-:W-:Y:S01]  /*8ab0*/  FMUL R5, R9, 1.4426950216293334961 ;  /* 0x3fb8aa3b09057820 */ /* 0x002fe20000400000 */
[----:B------:R-:W-:Y:S01]  /*8ac0*/  FMUL R9, R10, 1.4426950216293334961 ;  /* 0x3fb8aa3b0a097820 */ /* 0x000fe20000400000 */
[----:B------:R-:W-:-:S04]  /*8ad0*/  FMUL R11, R11, 1.4426950216293334961 ;  /* 0x3fb8aa3b0b0b7820 */ /* 0x000fc80000400000 */
[----:B------:R-:W0:Y:S01]  /*8ae0*/  MUFU.EX2 R5, R5 ;  /* 0x0000000500057308 */ /* 0x000e220000000800 */
[----:B------:R-:W-:Y:S01]  /*8af0*/  FFMA R12, R12, UR17, -R69 ;  /* 0x000000110c0c7c23 */ /* 0x000fe20008000845 */
[----:B---3--:R-:W-:Y:S01]  /*8b00*/  FADD R7, R24, R7 ;  /* 0x0000000718077221 */ /* 0x008fe20000000000 */
[----:B------:R-:W-:-:S05]  /*8b10*/  FFMA R13, R13, UR17, -R69 ;  /* 0x000000110d0d7c23 */ /* 0x000fca0008000845 */
[----:B------:R-:W1:Y:S01]  /*8b20*/  MUFU.EX2 R9, R9 ;  /* 0x0000000900097308 */ /* 0x000e620000000800 */
[----:B------:R-:W-:Y:S01]  /*8b30*/  FMUL R12, R12, 1.4426950216293334961 ;  /* 0x3fb8aa3b0c0c7820 */ /* 0x000fe20000400000 */
[----:B------:R-:W-:Y:S01]  /*8b40*/  FFMA R14, R14, UR17, -R69 ;  /* 0x000000110e0e7c23 */ /* 0x000fe20008000845 */
[----:B----4-:R-:W-:Y:S01]  /*8b50*/  FADD R7, R8, R7 ;  /* 0x0000000708077221 */ /* 0x010fe20000000000 */
[----:B------:R-:W-:-:S04]  /*8b60*/  FMUL R6, R13, 1.4426950216293334961 ;  /* 0x3fb8aa3b0d067820 */ /* 0x000fc80000400000 */
[----:B------:R-:W3:Y:S01]  /*8b70*/  MUFU.EX2 R11, R11 ;  /* 0x0000000b000b7308 */ /* 0x000ee20000000800 */
[----:B------:R-:W-:Y:S01]  /*8b80*/  FMUL R13, R14, 1.4426950216293334961 ;  /* 0x3fb8aa3b0e0d7820 */ /* 0x000fe20000400000 */
[----:B------:R-:W-:Y:S01]  /*8b90*/  FADD R7, R185, R7 ;  /* 0x00000007b9077221 */ /* 0x000fe20000000000 */
[----:B------:R-:W-:-:S05]  /*8ba0*/  FFMA R14, R15, UR17, -R69 ;  /* 0x000000110f0e7c23 */ /* 0x000fca0008000845 */
[----:B------:R-:W4:Y:S01]  /*8bb0*/  MUFU.EX2 R186, R12 ;  /* 0x0000000c00ba7308 */ /* 0x000f220000000800 */
[----:B0-----:R-:W-:Y:S01]  /*8bc0*/  FADD R10, R5, R7 ;  /* 0x00000007050a7221 */ /* 0x001fe20000000000 */
[----:B------:R-:W-:Y:S01]  /*8bd0*/  FMUL R14, R14, 1.4426950216293334961 ;  /* 0x3fb8aa3b0e0e7820 */ /* 0x000fe20000400000 */
[----:B------:R-:W-:-:S05]  /*8be0*/  FFMA R187, R16, UR17, -R69 ;  /* 0x0000001110bb7c23 */ /* 0x000fca0008000845 */
[----:B------:R-:W0:Y:S01]  /*8bf0*/  MUFU.EX2 R6, R6 ;  /* 0x0000000600067308 */ /* 0x000e220000000800 */
[----:B-1----:R-:W-:Y:S01]  /*8c00*/  FADD R10, R9, R10 ;  /* 0x0000000a090a7221 */ /* 0x002fe20000000000 */
[----:B------:R-:W-:Y:S01]  /*8c10*/  FMUL R187, R187, 1.4426950216293334961 ;  /* 0x3fb8aa3bbbbb7820 */ /* 0x000fe20000400000 */
[----:B------:R-:W-:-:S05]  /*8c20*/  FFMA R17, R17, UR17, -R69 ;  /* 0x0000001111117c23 */ /* 0x000fca0008000845 */
[----:B------:R-:W1:Y:S01]  /*8c30*/  MUFU.EX2 R13, R13 ;  /* 0x0000000d000d7308 */ /* 0x000e620000000800 */
[----:B---3--:R-:W-:Y:S01]  /*8c40*/  FADD R10, R11, R10 ;  /* 0x0000000a0b0a7221 */ /* 0x008fe20000000000 */
[----:B------:R-:W-:Y:S01]  /*8c50*/  FMUL R7, R17, 1.4426950216293334961 ;  /* 0x3fb8aa3b11077820 */ /* 0x000fe20000400000 */
[----:B------:R-:W-:-:S05]  /*8c60*/  FFMA R18, R18, UR17, -R69 ;  /* 0x0000001112127c23 */ /* 0x000fca0008000845 */
[----:B------:R-:W3:Y:S01]  /*8c70*/  MUFU.EX2 R14, R14 ;  /* 0x0000000e000e7308 */ /* 0x000ee20000000800 */
[----:B----4-:R-:W-:Y:S01]  /*8c80*/  FADD R10, R186, R10 ;  /* 0x0000000aba0a7221 */ /* 0x010fe20000000000 */
[----:B------:R-:W-:Y:S01]  /*8c90*/  FMUL R16, R18, 1.4426950216293334961 ;  /* 0x3fb8aa3b12107820 */ /* 0x000fe20000400000 */
[----:B------:R-:W-:-:S05]  /*8ca0*/  FFMA R19, R19, UR17, -R69 ;  /* 0x0000001113137c23 */ /* 0x000fca0008000845 */
[----:B------:R-:W4:Y:S01]  /*8cb0*/  MUFU.EX2 R187, R187 ;  /* 0x000000bb00bb7308 */ /* 0x000f220000000800 */
[----:B0-----:R-:W-:Y:S01]  /*8cc0*/  FADD R10, R6, R10 ;  /* 0x0000000a060a7221 */ /* 0x001fe20000000000 */
[----:B------:R-:W-:-:S06]  /*8cd0*/  FMUL R17, R19, 1.4426950216293334961 ;  /* 0x3fb8aa3b13117820 */ /* 0x000fcc0000400000 */
[----:B------:R-:W0:Y:S01]  /*8ce0*/  MUFU.EX2 R7, R7 ;  /* 0x0000000700077308 */ /* 0x000e220000000800 */
[----:B-1----:R-:W-:-:S07]  /*8cf0*/  FADD R10, R13, R10 ;  /* 0x0000000a0d0a7221 */ /* 0x002fce0000000000 */
[----:B------:R-:W1:Y:S01]  /*8d00*/  MUFU.EX2 R16, R16 ;  /* 0x0000001000107308 */ /* 0x000e620000000800 */
[----:B---3--:R-:W-:-:S07]  /*8d10*/  FADD R10, R14, R10 ;  /* 0x0000000a0e0a7221 */ /* 0x008fce0000000000 */
[----:B------:R-:W3:Y:S01]  /*8d20*/  MUFU.EX2 R17, R17 ;  /* 0x0000001100117308 */ /* 0x000ee20000000800 */
[----:B----4-:R-:W-:-:S04]  /*8d30*/  FADD R10, R187, R10 ;  /* 0x0000000abb0a7221 */ /* 0x010fc80000000000 */
[----:B0-----:R-:W-:-:S04]  /*8d40*/  FADD R10, R7, R10 ;  /* 0x0000000a070a7221 */ /* 0x001fc80000000000 */
[----:B-1----:R-:W-:-:S04]  /*8d50*/  FADD R10, R16, R10 ;  /* 0x0000000a100a7221 */ /* 0x002fc80000000000 */
[----:B---3--:R-:W-:-:S05]  /*8d60*/  FADD R10, R17, R10 ;  /* 0x0000000a110a7221 */ /* 0x008fca0000000000 */
[----:B------:R-:W0:Y:S02]  /*8d70*/  SHFL.BFLY PT, R12, R10, 0x10, 0x1f ;  /* 0x0e001f000a0c7f89 */ /* 0x000e2400000e0000 */
[----:B0-----:R-:W-:Y:S01]  /*8d80*/  FADD R12, R10, R12 ;  /* 0x0000000c0a0c7221 */ /* 0x001fe20000000000 */
[----:B------:R-:W-:Y:S06]  /*8d90*/  BAR.SYNC.DEFER_BLOCKING 0x0 ;  /* 0x0000000000007b1d */ /* 0x000fec0000010000 */
[----:B------:R-:W-:Y:S02]  /*8da0*/  @!P5 STS [R27+0x8000], R12 ;  /* 0x0080000c1b00d388 */ /* 0x000fe40000000800 */
[----:B------:R-:W-:Y:S06]  /*8db0*/  BAR.SYNC.DEFER_BLOCKING 0x0 ;  /* 0x0000000000007b1d */ /* 0x000fec0000010000 */
[----:B--2---:R-:W0:Y:S04]  /*8dc0*/  @!P6 LDS R25, [R22+0x8000] ;  /* 0x008000001619e984 */ /* 0x004e280000000800 */
[----:B0-----:R-:W0:Y:S02]  /*8dd0*/  SHFL.BFLY PT, R10, R25, 0x1, 0x1f ;  /* 0x0c201f00190a7f89 */ /* 0x001e2400000e0000 */
[----:B0-----:R-:W-:-:S05]  /*8de0*/  FADD R10, R25, R10 ;  /* 0x0000000a190a7221 */ /* 0x001fca0000000000 */
[----:B------:R0:W-:Y:S01]  /*8df0*/  @P0 STS [R22+0x8000], R10 ;  /* 0x0080000a16000388 */ /* 0x0001e20000000800 */
[----:B------:R-:W-:Y:S01]  /*8e00*/  BAR.SYNC.DEFER_BLOCKING 0x0 ;  /* 0x0000000000007b1d */ /* 0x000fe20000010000 */
[----:B------:R-:W-:-:S05]  /*8e10*/  IMAD.U32 R21, R21, -0x80000000, RZ ;  /* 0x8000000015157824 */ /* 0x000fca00078e00ff */
[----:B------:R1:W2:Y:S01]  /*8e20*/  LDS R252, [R23+0x8000] ;  /* 0x0080000017fc7984 */ /* 0x0002a20000000800 */
[----:B------:R-:W3:Y:S03]  /*8e30*/  SYNCS.PHASECHK.TRANS64.TRYWAIT P3, [UR12], R21 ;  /* 0x00000015ff0075a7 */ /* 0x000ee6000806110c */
[----:B------:R1:W-:Y:S01]  /*8e40*/  @!P6 STL [R1+0x118], R25 ;  /* 0x000118190100e387 */ /* 0x0003e20000100800 */
[----:B------:R-:W-:Y:S02]  /*8e50*/  USHF.R.S32.HI UR6, URZ, 0x1f, UR64 ;  /* 0x0000001fff067899 */ /* 0x000fe40008011440 */
[----:B------:R-:W-:Y:S02]  /*8e60*/  IADD3 R50, P4, PT, R202, UR64, RZ ;  /* 0x00000040ca327c10 */ /* 0x000fe4000ff9e0ff */
[----:B0-----:R-:W-:Y:S02]  /*8e70*/  F2FP.SATFINITE.E4M3.F32.PACK_AB_MERGE_C R10, R8, R24, RZ ;  /* 0x00000018080a723e */ /* 0x001fe400048070ff */
[----:B------:R-:W-:-:S02]  /*8e80*/  IADD3.X R51, PT, PT, R203, UR6, RZ, P4, !PT ;  /* 0x00000006cb337c10 */ /* 0x000fc4000a7fe4ff */
[----:B------:R-:W-:Y:S02]  /*8e90*/  IADD3 R12, P4, PT, R198, UR64, RZ ;  /* 0x00000040c60c7c10 */ /* 0x000fe4000ff9e0ff */
[----:B------:R-:W-:Y:S02]  /*8ea0*/  F2FP.SATFINITE.E4M3.F32.PACK_AB_MERGE_C R15, R11, R9, RZ ;  /* 0x000000090b0f723e */ /* 0x000fe400048070ff */
[----:B------:R-:W-:Y:S02]  /*8eb0*/  F2FP.SATFINITE.E4M3.F32.PACK_AB_MERGE_C R9, R14, R13, RZ ;  /* 0x0000000d0e09723e */ /* 0x000fe400048070ff */
[----:B------:R-:W-:Y:S01]  /*8ec0*/  F2FP.SATFINITE.E4M3.F32.PACK_AB_MERGE_C R8, R17, R16, RZ ;  /* 0x000000101108723e */ /* 0x000fe200048070ff */
[----:B-123--:R-:W-:Y:S06]  /*8ed0*/  @!P3 BRA `(.L_x_14) ;  /* 0x0000004c0094b947 */ /* 0x00efec0003800000 */
.L_x_23:
[----:B------:R-:W-:Y:S01]  /*8ee0*/  IADD3.X R13, PT, PT, R199, UR6, RZ, P4, !PT ;  /* 0x00000006c70d7c10 */ /* 0x000fe2000a7fe4ff */
[----:B------:R-:W2:Y:S01]  /*8ef0*/  LDG.E.U8 R50, desc[UR22][R50.64] ;  /* 0x0000001632327981 */ /* 0x000ea2000c1e1100 */
[----:B------:R-:W-:Y:S02]  /*8f00*/  IADD3 R18, P3, PT, R194, UR64, RZ ;  /* 0x00000040c2127c10 */ /* 0x000fe4000ff7e0ff */
[----:B------:R-:W-:Y:S01]  /*8f10*/  IADD3 R16, P4, PT, R190, UR64, RZ ;  /* 0x00000040be107c10 */ /* 0x000fe2000ff9e0ff */
[----:B------:R0:W3:Y:S01]  /*8f20*/  LDG.E.U8 R45, desc[UR22][R12.64] ;  /* 0x000000160c2d7981 */ /* 0x0000e2000c1e1100 */
[----:B------:R-:W-:Y:S02]  /*8f30*/  IADD3.X R19, PT, PT, R195, UR6, RZ, P3, !PT ;  /* 0x00000006c3137c10 */ /* 0x000fe40009ffe4ff */
[----:B------:R-:W-:Y:S02]  /*8f40*/  IADD3.X R17, PT, PT, R191, UR6, RZ, P4, !PT ;  /* 0x00000006bf117c10 */ /* 0x000fe4000a7fe4ff */
[----:B------:R-:W-:Y:S01]  /*8f50*/  IADD3 R24, P4, PT, R178, UR64, RZ ;  /* 0x00000040b2187c10 */ /* 0x000fe2000ff9e0ff */
[----:B------:R1:W4:Y:S01]  /*8f60*/  LDG.E.U8 R44, desc[UR22][R18.64] ;  /* 0x00000016122c7981 */ /* 0x000322000c1e1100 */
[----:B0-----:R-:W-:-:S03]  /*8f70*/  IADD3 R12, P3, PT, R182, UR64, RZ ;  /* 0x00000040b60c7c10 */ /* 0x001fc6000ff7e0ff */
[----:B------:R-:W5:Y:S01]  /*8f80*/  LDG.E.U8 R16, desc[UR22][R16.64] ;  /* 0x0000001610107981 */ /* 0x000f62000c1e1100 */
[----:B------:R-:W-:Y:S02]  /*8f90*/  IADD3.X R25, PT, PT, R179, UR6, RZ, P4, !PT ;  /* 0x00000006b3197c10 */ /* 0x000fe4000a7fe4ff */
[----:B------:R-:W-:Y:S02]  /*8fa0*/  IADD3.X R13, PT, PT, R183, UR6, RZ, P3, !PT ;  /* 0x00000006b70d7c10 */ /* 0x000fe40009ffe4ff */
[----:B------:R-:W-:Y:S01]  /*8fb0*/  IADD3 R22, P3, PT, R174, UR64, RZ ;  /* 0x00000040ae167c10 */ /* 0x000fe2000ff7e0ff */
[----:B------:R0:W2:Y:S01]  /*8fc0*/  LDG.E.U8 R14, desc[UR22][R24.64] ;  /* 0x00000016180e7981 */ /* 0x0000a2000c1e1100 */
[----:B-1----:R-:W-:Y:S02]  /*8fd0*/  IADD3 R18, P4, PT, R168, UR64, RZ ;  /* 0x00000040a8127c10 */ /* 0x002fe4000ff9e0ff */
[----:B------:R-:W-:Y:S01]  /*8fe0*/  IADD3.X R23, PT, PT, R175, UR6, RZ, P3, !PT ;  /* 0x00000006af177c10 */ /* 0x000fe20009ffe4ff */
[----:B------:R-:W2:Y:S01]  /*8ff0*/  LDG.E.U8 R12, desc[UR22][R12.64] ;  /* 0x000000160c0c7981 */ /* 0x000ea2000c1e1100 */
[----:B------:R-:W-:-:S02]  /*9000*/  IADD3.X R19, PT, PT, R169, UR6, RZ, P4, !PT ;  /* 0x00000006a9137c10 */ /* 0x000fc4000a7fe4ff */
[----:B0-----:R-:W-:-:S03]  /*9010*/  IADD3 R24, P3, PT, R164, UR64, RZ ;  /* 0x00000040a4187c10 */ /* 0x001fc6000ff7e0ff */
[----:B------:R0:W2:Y:S01]  /*9020*/  LDG.E.U8 R43, desc[UR22][R18.64] ;  /* 0x00000016122b7981 */ /* 0x0000a2000c1e1100 */
[----:B------:R-:W-:-:S03]  /*9030*/  IADD3.X R25, PT, PT, R165, UR6, RZ, P3, !PT ;  /* 0x00000006a5197c10 */ /* 0x000fc60009ffe4ff */
[----:B------:R1:W2:Y:S04]  /*9040*/  LDG.E.U8 R13, desc[UR22][R22.64] ;  /* 0x00000016160d7981 */ /* 0x0002a8000c1e1100 */
[----:B------:R1:W2:Y:S01]  /*9050*/  LDG.E.U8 R11, desc[UR22][R24.64] ;  /* 0x00000016180b7981 */ /* 0x0002a2000c1e1100 */
[----:B0-----:R-:W-:Y:S02]  /*9060*/  IADD3 R18, P3, PT, R156, UR64, RZ ;  /* 0x000000409c127c10 */ /* 0x001fe4000ff7e0ff */
[----:B-1----:R-:W-:Y:S02]  /*9070*/  IADD3 R22, P4, PT, R160, UR64, RZ ;  /* 0x00000040a0167c10 */ /* 0x002fe4000ff9e0ff */
[----:B------:R-:W-:Y:S02]  /*9080*/  IADD3.X R19, PT, PT, R157, UR6, RZ, P3, !PT ;  /* 0x000000069d137c10 */ /* 0x000fe40009ffe4ff */
[----:B------:R-:W-:-:S02]  /*9090*/  IADD3.X R23, PT, PT, R161, UR6, RZ, P4, !PT ;  /* 0x00000006a1177c10 */ /* 0x000fc4000a7fe4ff */
[----:B------:R-:W-:Y:S01]  /*90a0*/  IADD3 R24, P4, PT, R152, UR64, RZ ;  /* 0x0000004098187c10 */ /* 0x000fe2000ff9e0ff */
[----:B------:R0:W2:Y:S03]  /*90b0*/  LDG.E.U8 R41, desc[UR22][R18.64] ;  /* 0x0000001612297981 */ /* 0x0000a6000c1e1100 */
[----:B------:R-:W-:Y:S01]  /*90c0*/  IADD3.X R25, PT, PT, R153, UR6, RZ, P4, !PT ;  /* 0x0000000699197c10 */ /* 0x000fe2000a7fe4ff */
[----:B------:R1:W2:Y:S04]  /*90d0*/  LDG.E.U8 R42, desc[UR22][R22.64] ;  /* 0x00000016162a7981 */ /* 0x0002a8000c1e1100 */
[----:B------:R1:W2:Y:S01]  /*90e0*/  LDG.E.U8 R40, desc[UR22][R24.64] ;  /* 0x0000001618287981 */ /* 0x0002a2000c1e1100 */
[----:B0-----:R-:W-:-:S02]  /*90f0*/  IADD3 R18, P4, PT, R144, UR64, RZ ;  /* 0x0000004090127c10 */ /* 0x001fc4000ff9e0ff */
[----:B-1----:R-:W-:Y:S02]  /*9100*/  IADD3 R22, P3, PT, R148, UR64, RZ ;  /* 0x0000004094167c10 */ /* 0x002fe4000ff7e0ff */
[----:B------:R-:W-:Y:S02]  /*9110*/  IADD3.X R19, PT, PT, R145, UR6, RZ, P4, !PT ;  /* 0x0000000691137c10 */ /* 0x000fe4000a7fe4ff */
[----:B------:R-:W-:Y:S02]  /*9120*/  IADD3.X R23, PT, PT, R149, UR6, RZ, P3, !PT ;  /* 0x0000000695177c10 */ /* 0x000fe40009ffe4ff */
        /* <DEDUP_REMOVED lines=39> */
[----:B------:R1:W2:Y:S05]  /*93a0*/  LDG.E.U8 R27, desc[UR22][R22.64] ;  /* 0x00000016161b7981 */ /* 0x0002aa000c1e1100 */
[----:B------:R-:W2:Y:S01]  /*93b0*/  LDG.E.U8 R25, desc[UR22][R24.64] ;  /* 0x0000001618197981 */ /* 0x000ea2000c1e1100 */
[----:B0-----:R-:W-:-:S02]  /*93c0*/  IADD3 R18, P3, PT, R84, UR64, RZ ;  /* 0x0000004054127c10 */ /* 0x001fc4000ff7e0ff */
[----:B-1----:R-:W-:Y:S02]  /*93d0*/  IADD3 R22, P4, PT, R88, UR64, RZ ;  /* 0x0000004058167c10 */ /* 0x002fe4000ff9e0ff */
[----:B------:R-:W-:Y:S02]  /*93e0*/  IADD3.X R19, PT, PT, R85, UR6, RZ, P3, !PT ;  /* 0x0000000655137c10 */ /* 0x000fe40009ffe4ff */
[----:B------:R-:W-:Y:S02]  /*93f0*/  IADD3.X R23, PT, PT, R89, UR6, RZ, P4, !PT ;  /* 0x0000000659177c10 */ /* 0x000fe4000a7fe4ff */
[----:B------:R-:W-:Y:S02]  /*9400*/  IADD3 R48, P4, PT, R80, UR64, RZ ;  /* 0x0000004050307c10 */ /* 0x000fe4000ff9e0ff */
[----:B------:R-:W-:Y:S01]  /*9410*/  IADD3 R46, P3, PT, R76, UR64, RZ ;  /* 0x000000404c2e7c10 */ /* 0x000fe2000ff7e0ff */
[----:B------:R-:W2:Y:S01]  /*9420*/  LDG.E.U8 R24, desc[UR22][R22.64] ;  /* 0x0000001616187981 */ /* 0x000ea2000c1e1100 */
[----:B------:R-:W-:-:S02]  /*9430*/  IADD3.X R49, PT, PT, R81, UR6, RZ, P4, !PT ;  /* 0x0000000651317c10 */ /* 0x000fc4000a7fe4ff */
[----:B------:R-:W-:Y:S01]  /*9440*/  IADD3.X R47, PT, PT, R77, UR6, RZ, P3, !PT ;  /* 0x000000064d2f7c10 */ /* 0x000fe20009ffe4ff */
[----:B------:R0:W2:Y:S01]  /*9450*/  LDG.E.U8 R23, desc[UR22][R18.64] ;  /* 0x0000001612177981 */ /* 0x0000a2000c1e1100 */
[----:B------:R-:W-:-:S03]  /*9460*/  IADD3 R52, P3, PT, R200, UR64, RZ ;  /* 0x00000040c8347c10 */ /* 0x000fc6000ff7e0ff */
[----:B------:R1:W2:Y:S04]  /*9470*/  LDG.E.U8 R21, desc[UR22][R46.64] ;  /* 0x000000162e157981 */ /* 0x0002a8000c1e1100 */
[----:B------:R1:W2:Y:S01]  /*9480*/  LDG.E.U8 R22, desc[UR22][R48.64] ;  /* 0x0000001630167981 */ /* 0x0002a2000c1e1100 */
[----:B0-----:R-:W-:-:S04]  /*9490*/  IADD3 R18, P4, PT, R72, UR64, RZ ;  /* 0x0000004048127c10 */ /* 0x001fc8000ff9e0ff */
[----:B------:R-:W-:Y:S02]  /*94a0*/  IADD3.X R19, PT, PT, R73, UR6, RZ, P4, !PT ;  /* 0x0000000649137c10 */ /* 0x000fe4000a7fe4ff */
[----:B-1----:R-:W-:Y:S02]  /*94b0*/  IADD3 R46, P4, PT, R196, UR64, RZ ;  /* 0x00000040c42e7c10 */ /* 0x002fe4000ff9e0ff */
[----:B------:R-:W-:Y:S02]  /*94c0*/  IADD3.X R53, PT, PT, R201, UR6, RZ, P3, !PT ;  /* 0x00000006c9357c10 */ /* 0x000fe40009ffe4ff */
[----:B------:R-:W-:Y:S01]  /*94d0*/  IADD3.X R47, PT, PT, R197, UR6, RZ, P4, !PT ;  /* 0x00000006c52f7c10 */ /* 0x000fe2000a7fe4ff */
[----:B------:R-:W2:Y:S01]  /*94e0*/  LDG.E.U8 R19, desc[UR22][R18.64] ;  /* 0x0000001612137981 */ /* 0x000ea2000c1e1100 */
[----:B------:R-:W-:-:S03]  /*94f0*/  IADD3 R48, P3, PT, R192, UR64, RZ ;  /* 0x00000040c0307c10 */ /* 0x000fc6000ff7e0ff */
[----:B------:R0:W2:Y:S01]  /*9500*/  LDG.E.U8 R17, desc[UR22][R46.64] ;  /* 0x000000162e117981 */ /* 0x0000a2000c1e1100 */
[----:B------:R-:W-:-:S03]  /*9510*/  IADD3.X R49, PT, PT, R193, UR6, RZ, P3, !PT ;  /* 0x00000006c1317c10 */ /* 0x000fc60009ffe4ff */
[----:B------:R-:W2:Y:S01]  /*9520*/  LDG.E.U8 R18, desc[UR22][R52.64] ;  /* 0x0000001634127981 */ /* 0x000ea2000c1e1100 */
[----:B0-----:R-:W-:-:S03]  /*9530*/  IADD3 R46, P3, PT, R188, UR64, RZ ;  /* 0x00000040bc2e7c10 */ /* 0x001fc6000ff7e0ff */
[----:B------:R0:W2:Y:S01]  /*9540*/  LDG.E.U8 R51, desc[UR22][R48.64] ;  /* 0x0000001630337981 */ /* 0x0000a2000c1e1100 */
[----:B------:R-:W-:-:S05]  /*9550*/  IADD3.X R47, PT, PT, R189, UR6, RZ, P3, !PT ;  /* 0x00000006bd2f7c10 */ /* 0x000fca0009ffe4ff */
[----:B------:R1:W2:Y:S01]  /*9560*/  LDG.E.U8 R52, desc[UR22][R46.64] ;  /* 0x000000162e347981 */ /* 0x0002a2000c1e1100 */
[----:B0-----:R-:W-:-:S04]  /*9570*/  IADD3 R48, P4, PT, R180, UR64, RZ ;  /* 0x00000040b4307c10 */ /* 0x001fc8000ff9e0ff */
[----:B------:R-:W-:Y:S02]  /*9580*/  IADD3.X R49, PT, PT, R181, UR6, RZ, P4, !PT ;  /* 0x00000006b5317c10 */ /* 0x000fe4000a7fe4ff */
[----:B-1----:R-:W-:-:S03]  /*9590*/  IADD3 R46, P3, PT, R176, UR64, RZ ;  /* 0x00000040b02e7c10 */ /* 0x002fc6000ff7e0ff */
[----:B------:R-:W2:Y:S01]  /*95a0*/  LDG.E.U8 R48, desc[UR22][R48.64] ;  /* 0x0000001630307981 */ /* 0x000ea2000c1e1100 */
[----:B------:R-:W-:-:S05]  /*95b0*/  IADD3.X R47, PT, PT, R177, UR6, RZ, P3, !PT ;  /* 0x00000006b12f7c10 */ /* 0x000fca0009ffe4ff */
[----:B------:R0:W2:Y:S02]  /*95c0*/  LDG.E.U8 R49, desc[UR22][R46.64] ;  /* 0x000000162e317981 */ /* 0x0000a4000c1e1100 */
[----:B0-----:R-:W-:-:S04]  /*95d0*/  IADD3 R46, P3, PT, R170, UR64, RZ ;  /* 0x00000040aa2e7c10 */ /* 0x001fc8000ff7e0ff */
        /* <DEDUP_REMOVED lines=16> */
[----:B------:R0:W3:Y:S02]  /*96e0*/  LDG.E.U8 R58, desc[UR22][R46.64] ;  /* 0x000000162e3a7981 */ /* 0x0000e4000c1e1100 */
[----:B0-----:R-:W-:-:S04]  /*96f0*/  IADD3 R46, P3, PT, R146, UR64, RZ ;  /* 0x00000040922e7c10 */ /* 0x001fc8000ff7e0ff */
[----:B------:R-:W-:-:S05]  /*9700*/  IADD3.X R47, PT, PT, R147, UR6, RZ, P3, !PT ;  /* 0x00000006932f7c10 */ /* 0x000fca0009ffe4ff */
[----:B------:R0:W5:Y:S02]  /*9710*/  LDG.E.U8 R59, desc[UR22][R46.64] ;  /* 0x000000162e3b7981 */ /* 0x000164000c1e1100 */
        /* <DEDUP_REMOVED lines=40> */
[----:B------:R-:W-:Y:S01]  /*99a0*/  IADD3.X R47, PT, PT, R91, UR6, RZ, P3, !PT ;  /* 0x000000065b2f7c10 */ /* 0x000fe20009ffe4ff */
[----:B--2---:R0:W-:Y:S04]  /*99b0*/  STS.U8 [R0+UR9+0xc000], R50 ;  /* 0x00c0003200007988 */ /* 0x0041e80008000009 */
[----:B----4-:R1:W-:Y:S04]  /*99c0*/  STS.U8 [R0+UR9+0xc400], R44 ;  /* 0x00c4002c00007988 */ /* 0x0103e80008000009 */
[----:B0-----:R0:W2:Y:S02]  /*99d0*/  LDG.E.U8 R50, desc[UR22][R46.64] ;  /* 0x000000162e327981 */ /* 0x0010a4000c1e1100 */
[----:B0-----:R-:W-:-:S04]  /*99e0*/  IADD3 R46, P3, PT, R86, UR64, RZ ;  /* 0x00000040562e7c10 */ /* 0x001fc8000ff7e0ff */
[----:B------:R-:W-:Y:S02]  /*99f0*/  IADD3.X R47, PT, PT, R87, UR6, RZ, P3, !PT ;  /* 0x00000006572f7c10 */ /* 0x000fe40009ffe4ff */
[----:B-1----:R-:W-:Y:S01]  /*9a00*/  IADD3 R44, P3, PT, R82, UR64, RZ ;  /* 0x00000040522c7c10 */ /* 0x002fe2000ff7e0ff */
[----:B---3--:R0:W-:Y:S04]  /*9a10*/  STS.U8 [R0+UR9+0xc200], R45 ;  /* 0x00c2002d00007988 */ /* 0x0081e80008000009 */
[----:B------:R-:W3:Y:S01]  /*9a20*/  LDG.E.U8 R46, desc[UR22][R46.64] ;  /* 0x000000162e2e7981 */ /* 0x000ee2000c1e1100 */
[----:B0-----:R-:W-:-:S05]  /*9a30*/  IADD3.X R45, PT, PT, R83, UR6, RZ, P3, !PT ;  /* 0x00000006532d7c10 */ /* 0x001fca0009ffe4ff */
[----:B------:R0:W4:Y:S02]  /*9a40*/  LDG.E.U8 R47, desc[UR22][R44.64] ;  /* 0x000000162c2f7981 */ /* 0x000124000c1e1100 */
[----:B0-----:R-:W-:-:S04]  /*9a50*/  IADD3 R44, P3, PT, R78, UR64, RZ ;  /* 0x000000404e2c7c10 */ /* 0x001fc8000ff7e0ff */
[----:B------:R-:W-:Y:S01]  /*9a60*/  IADD3.X R45, PT, PT, R79, UR6, RZ, P3, !PT ;  /* 0x000000064f2d7c10 */ /* 0x000fe20009ffe4ff */
[----:B-----5:R0:W-:Y:S04]  /*9a70*/  STS.U8 [R0+UR9+0xc600], R16 ;  /* 0x00c6001000007988 */ /* 0x0201e80008000009 */
[----:B0-----:R0:W5:Y:S02]  /*9a80*/  LDG.E.U8 R16, desc[UR22][R44.64] ;  /* 0x000000162c107981 */ /* 0x001164000c1e1100 */
[----:B0-----:R-:W-:-:S04]  /*9a90*/  IADD3 R44, P3, PT, R74, UR64, RZ ;  /* 0x000000404a2c7c10 */ /* 0x001fc8000ff7e0ff */
[----:B------:R-:W-:Y:S01]  /*9aa0*/  IADD3.X R45, PT, PT, R75, UR6, RZ, P3, !PT ;  /* 0x000000064b2d7c10 */ /* 0x000fe20009ffe4ff */
[----:B------:R0:W-:Y:S04]  /*9ab0*/  STS.U8 [R0+UR9+0xc800], R12 ;  /* 0x00c8000c00007988 */ /* 0x0001e80008000009 */
[----:B0-----:R0:W5:Y:S02]  /*9ac0*/  LDG.E.U8 R12, desc[UR22][R44.64] ;  /* 0x000000162c0c7981 */ /* 0x001164000c1e1100 */
[----:B0-----:R-:W-:-:S04]  /*9ad0*/  IADD3 R44, P3, PT, R70, UR64, RZ ;  /* 0x00000040462c7c10 */ /* 0x001fc8000ff7e0ff */
[----:B------:R-:W-:-:S05]  /*9ae0*/  IADD3.X R45, PT, PT, R71, UR6, RZ, P3, !PT ;  /* 0x00000006472d7c10 */ /* 0x000fca0009ffe4ff */
[----:B------:R0:W5:Y:S02]  /*9af0*/  LDG.E.U8 R44, desc[UR22][R44.64] ;  /* 0x000000162c2c7981 */ /* 0x000164000c1e1100 */
[----:B0-----:R-:W0:Y:S02]  /*9b00*/  S2R R45, SR_TID.X ;  /* 0x00000000002d7919 */ /* 0x001e240000002100 */
[----:B------:R0:W-:Y:S04]  /*9b10*/  STS.U8 [R0+UR9+0xcc00], R13 ;  /* 0x00cc000d00007988 */ /* 0x0001e80008000009 */
[----:B------:R1:W-:Y:S04]  /*9b20*/  STS.U8 [R0+UR9+0xca00], R14 ;  /* 0x00ca000e00007988 */ /* 0x0003e80008000009 */
[----:B------:R0:W-:Y:S02]  /*9b30*/  STS.U8 [R0+UR9+0xce00], R43 ;  /* 0x00ce002b00007988 */ /* 0x0001e40008000009 */
[C---:B0-----:R-:W-:Y:S01]  /*9b40*/  IMAD.SHL.U32 R13, R45.reuse, 0x8, RZ ;  /* 0x000000082d0d7824 */ /* 0x041fe200078e00ff */
[----:B-1----:R-:W-:-:S04]  /*9b50*/  LOP3.LUT R14, R45, 0x60, RZ, 0xc0, !PT ;  /* 0x000000602d0e7812 */ /* 0x002fc800078ec0ff */
[----:B------:R-:W-:Y:S02]  /*9b60*/  LOP3.LUT R13, R13, 0x30, RZ, 0xc0, !PT ;  /* 0x000000300d0d7812 */ /* 0x000fe400078ec0ff */
[----:B------:R-:W-:-:S03]  /*9b70*/  LOP3.LUT R43, R45, 0x10, RZ, 0xc0, !PT ;  /* 0x000000102d2b7812 */ /* 0x000fc600078ec0ff */
[----:B------:R-:W-:Y:S01]  /*9b80*/  IMAD R13, R14, 0x20, R13 ;  /* 0x000000200e0d7824 */ /* 0x000fe200078e020d */
[----:B------:R-:W-:-:S04]  /*9b90*/  LOP3.LUT R14, R45, 0x80, RZ, 0xc0, !PT ;  /* 0x000000802d0e7812 */ /* 0x000fc800078ec0ff */
[----:B------:R-:W-:-:S04]  /*9ba0*/  LEA.HI R14, R14, R43, RZ, 0x1e ;  /* 0x0000002b0e0e7211 */ /* 0x000fc800078ff0ff */
[----:B------:R-:W-:Y:S02]  /*9bb0*/  LOP3.LUT R13, R13, R14, RZ, 0x3c, !PT ;  /* 0x0000000e0d0d7212 */ /* 0x000fe400078e3cff */
[----:B------:R-:W-:Y:S02]  /*9bc0*/  LOP3.LUT R14, R45, 0xf, RZ, 0xc0, !PT ;  /* 0x0000000f2d0e7812 */ /* 0x000fe400078ec0ff */
[----:B------:R-:W-:Y:S01]  /*9bd0*/  LOP3.LUT R45, R0, 0x20, RZ, 0x3c, !PT ;  /* 0x00000020002d7812 */ /* 0x000fe200078e3cff */
        /* <DEDUP_REMOVED lines=43> */
[----:B------:R-:W-:-:S03]  /*9e90*/  LEA R14, R14, UR9, 0x6 ;  /* 0x000000090e0e7c11 */ /* 0x000fc6000f8e30ff */
[----:B------:R-:W-:Y:S01]  /*9ea0*/  STS.U8 [R45+UR9+0xe700], R66 ;  /* 0x00e700422d007988 */ /* 0x000fe20008000009 */
[----:B------:R-:W-:-:S03]  /*9eb0*/  F2FP.SATFINITE.E4M3.F32.PACK_AB_MERGE_C R185, R5, R185, R15 ;  /* 0x000000b905b9723e */ /* 0x000fc6000480700f */
[----:B------:R-:W-:Y:S01]  /*9ec0*/  STS.U8 [R45+UR9+0xe900], R67 ;  /* 0x00e900432d007988 */ /* 0x000fe20008000009 */
[----:B------:R-:W-:-:S03]  /*9ed0*/  FADD R5, -R69, R20 ;  /* 0x0000001445057221 */ /* 0x000fc60000000100 */
[----:B------:R0:W-:Y:S04]  /*9ee0*/  STS.U8 [R45+UR9+0xeb00], R173 ;  /* 0x00eb00ad2d007988 */ /* 0x0001e80008000009 */
[----:B------:R-:W-:Y:S04]  /*9ef0*/  STS.U8 [R45+UR9+0xed00], R236 ;  /* 0x00ed00ec2d007988 */ /* 0x000fe80008000009 */
[----:B------:R-:W-:Y:S01]  /*9f00*/  STS.U8 [R45+UR9+0xef00], R237 ;  /* 0x00ef00ed2d007988 */ /* 0x000fe20008000009 */
[----:B------:R-:W-:-:S03]  /*9f10*/  IMAD.IADD R13, R13, 0x1, R14 ;  /* 0x000000010d0d7824 */ /* 0x000fc600078e020e */
[----:B------:R-:W-:Y:S01]  /*9f20*/  STS.U8 [R45+UR9+0xf100], R240 ;  /* 0x00f100f02d007988 */ /* 0x000fe20008000009 */
[----:B------:R-:W-:Y:S01]  /*9f30*/  F2FP.SATFINITE.E4M3.F32.PACK_AB_MERGE_C R184, R4, R184, R10 ;  /* 0x000000b804b8723e */ /* 0x000fe2000480700a */
[----:B------:R-:W-:Y:S02]  /*9f40*/  FMUL R5, R5, 1.4426950216293334961 ;  /* 0x3fb8aa3b05057820 */ /* 0x000fe40000400000 */
[----:B------:R-:W-:Y:S01]  /*9f50*/  STS.U8 [R45+UR9+0xf300], R241 ;  /* 0x00f300f12d007988 */ /* 0x000fe20008000009 */
[----:B------:R-:W-:Y:S02]  /*9f60*/  F2FP.SATFINITE.E4M3.F32.PACK_AB_MERGE_C R186, R6, R186, R9 ;  /* 0x000000ba06ba723e */ /* 0x000fe40004807009 */
[----:B------:R-:W-:Y:S01]  /*9f70*/  F2FP.SATFINITE.E4M3.F32.PACK_AB_MERGE_C R187, R7, R187, R8 ;  /* 0x000000bb07bb723e */ /* 0x000fe20004807008 */
[----:B--2---:R-:W-:Y:S04]  /*9f80*/  STS.U8 [R45+UR9+0xf500], R50 ;  /* 0x00f500322d007988 */ /* 0x004fe80008000009 */
[----:B---3--:R-:W-:Y:S04]  /*9f90*/  STS.U8 [R45+UR9+0xf700], R46 ;  /* 0x00f7002e2d007988 */ /* 0x008fe80008000009 */
[----:B----4-:R-:W-:Y:S01]  /*9fa0*/  STS.U8 [R45+UR9+0xf900], R47 ;  /* 0x00f9002f2d007988 */ /* 0x010fe20008000009 */
[----:B0-----:R0:W1:Y:S03]  /*9fb0*/  MUFU.EX2 R173, R5 ;  /* 0x0000000500ad7308 */ /* 0x0010660000000800 */
[----:B-----5:R-:W-:Y:S04]  /*9fc0*/  STS.U8 [R45+UR9+0xfb00], R16 ;  /* 0x00fb00102d007988 */ /* 0x020fe80008000009 */
[----:B------:R-:W-:Y:S04]  /*9fd0*/  STS.U8 [R45+UR9+0xfd00], R12 ;  /* 0x00fd000c2d007988 */ /* 0x000fe80008000009 */
[----:B------:R-:W-:Y:S04]  /*9fe0*/  STS.U8 [R45+UR9+0xff00], R44 ;  /* 0x00ff002c2d007988 */ /* 0x000fe80008000009 */
[----:B------:R0:W-:Y:S02]  /*9ff0*/  STS.128 [R13+0x10000], R184 ;  /* 0x010000b80d007388 */ /* 0x0001e40000000c00 */
[----:B0-----:R-:W-:Y:S01]  /*a000*/  LDTM.16dp32bit_t0_t15.x64 R4, tmem[UR11] ;  /* 0x0000000b000479ee */ /* 0x001fe20008b00000 */
[----:B------:R-:W1:Y:S01]  /*a010*/  LDTM.16dp32bit_t16_t31.x64 R4, tmem[UR11+0x40] ;  /* 0x0000400b000479ee */ /* 0x000e620008b20000 */
[----:B------:R-:W-:Y:S01]  /*a020*/  NOP ;  /* 0x0000000000007918 */ /* 0x000fe20000000000 */
[C---:B-1----:R-:W-:Y:S01]  /*a030*/  FMUL R4, R173.reuse, R4 ;  /* 0x00000004ad047220 */ /* 0x042fe20000400000 */
        /* <DEDUP_REMOVED lines=64> */
[----:B------:R0:W-:Y:S01]  /*a440*/  STTM.16dp32bit_t16_t31.x64 tmem[UR11+0x40], R4 ;  /* 0x00004004000079ed */ /* 0x0001e20008b2000b */
[----:B------:R-:W1:Y:S02]  /*a450*/  FENCE.VIEW.ASYNC.T ;  /* 0x00000000000073c6 */ /* 0x000e640000000200 */
[----:B-1----:R-:W-:Y:S06]  /*a460*/  BAR.SYNC.DEFER_BLOCKING 0x0 ;  /* 0x0000000000007b1d */ /* 0x002fec0000010000 */
[----:B------:R1:W-:Y:S06]  /*a470*/  MEMBAR.ALL.CTA ;  /* 0x0000000000007992 */ /* 0x0003ec0000008000 */
[----:B-1----:R-:W1:Y:S01]  /*a480*/  FENCE.VIEW.ASYNC.S ;  /* 0x00000000000073c6 */ /* 0x002e620000000000 */
[----:B------:R-:W-:Y:S01]  /*a490*/  ULEA UR12, UR15, UR9, 0x3 ;  /* 0x000000090f0c7291 */ /* 0x000fe2000f8e18ff */
[----:B------:R-:W-:-:S03]  /*a4a0*/  UMOV UR21, UR76 ;  /* 0x0000004c00157c82 */ /* 0x000fc60008000000 */
[----:B------:R-:W-:Y:S01]  /*a4b0*/  UIADD3 UR12, UPT, UPT, UR12, 0x11000, URZ ;  /* 0x000110000c0c7890 */ /* 0x000fe2000fffe0ff */
[----:B-1----:R-:W-:Y:S06]  /*a4c0*/  BAR.SYNC.DEFER_BLOCKING 0x0 ;  /* 0x0000000000007b1d */ /* 0x002fec0000010000 */
[----:B------:R-:W-:Y:S05]  /*a4d0*/  BRA.U UP2, `(.L_x_15) ;  /* 0x00000001023c7547 */ /* 0x000fea000b800000 */
[----:B------:R-:W-:Y:S01]  /*a4e0*/  UMOV UR56, UR65 ;  /* 0x0000004100387c82 */ /* 0x000fe20008000000 */
[----:B------:R-:W-:Y:S01]  /*a4f0*/  UMOV UR57, 0x80004020 ;  /* 0x8000402000397882 */ /* 0x000fe20000000000 */
[----:B------:R-:W-:Y:S01]  /*a500*/  UMOV UR58, UR4 ;  /* 0x00000004003a7c82 */ /* 0x000fe20008000000 */
[----:B------:R-:W-:Y:S01]  /*a510*/  UMOV UR59, 0x80004020 ;  /* 0x80004020003b7882 */ /* 0x000fe20000000000 */
[----:B------:R-:W-:Y:S01]  /*a520*/  UMOV UR60, 0x0 ;  /* 0x00000000003c7882 */ /* 0x000fe20000000000 */
[----:B------:R-:W-:Y:S01]  /*a530*/  UMOV UR61, 0x4400010 ;  /* 0x04400010003d7882 */ /* 0x000fe20000000000 */
[----:B------:R-:W-:Y:S01]  /*a540*/  UMOV UR6, UR12 ;  /* 0x0000000c00067c82 */ /* 0x000fe20008000000 */
[----:B------:R-:W-:Y:S01]  /*a550*/  UMOV UR7, URZ ;  /* 0x000000ff00077c82 */ /* 0x000fe20008000000 */
[----:B------:R-:W-:Y:S01]  /*a560*/  UMOV UR62, 0x0 ;  /* 0x00000000003e7882 */ /* 0x000fe20000000000 */
[----:B------:R-:W-:Y:S01]  /*a570*/  UMOV UR63, 0x4400010 ;  /* 0x04400010003f7882 */ /* 0x000fe20000000000 */
[----:B------:R1:W-:Y:S01]  /*a580*/  UTCQMMA gdesc[UR56], gdesc[UR58], tmem[UR10], tmem[UR60], idesc[UR61], UPT ;  /* 0x00ff3c3a380075ea */ /* 0x0003e2000b80030a */
[----:B------:R-:W-:Y:S01]  /*a590*/  UMOV UR6, UR6 ;  /* 0x0000000600067c82 */ /* 0x000fe20008000000 */
[----:B------:R1:W-:Y:S01]  /*a5a0*/  UTCQMMA gdesc[UR40], gdesc[UR42], tmem[UR10], tmem[UR62], idesc[UR63], UPT ;  /* 0x00ff3e2a280075ea */ /* 0x0003e2000b80030a */
[----:B------:R1:W-:Y:S01]  /*a5b0*/  UTCBAR [UR6], URZ ;  /* 0x000000ff060073e9 */ /* 0x0003e200080000ff */
[----:B------:R-:W-:-:S02]  /*a5c0*/  NOP ;  /* 0x0000000000007918 */ /* 0x000fc40000000000 */
.L_x_15:
[----:B0-----:R-:W2:Y:S01]  /*a5d0*/  LDL.LU R4, [R1+0x120] ;  /* 0x0001200001047983 */ /* 0x001ea20000300800 */
[----:B------:R-:W-:Y:S01]  /*a5e0*/  UIADD3 UR15, UPT, UPT, UR15, 0x1, URZ ;  /* 0x000000010f0f7890 */ /* 0x000fe2000fffe0ff */
[----:B------:R-:W-:Y:S01]  /*a5f0*/  IMAD.U32 R21, RZ, RZ, UR21 ;  /* 0x00000015ff157e24 */ /* 0x000fe2000f8e00ff */
[----:B------:R-:W-:Y:S01]  /*a600*/  UIADD3 UR7, UPT, UPT, UR16, -0x40, URZ ;  /* 0xffffffc010077890 */ /* 0x000fe2000fffe0ff */
[----:B------:R-:W-:Y:S01]  /*a610*/  IMAD.MOV.U32 R20, RZ, RZ, R69 ;  /* 0x000000ffff147224 */ /* 0x000fe200078e0045 */
[----:B------:R-:W-:Y:S02]  /*a620*/  UISETP.GT.AND UP1, UPT, UR15, 0x1, UPT ;  /* 0x000000010f00788c */ /* 0x000fe4000bf24270 */
[----:B------:R-:W-:Y:S02]  /*a630*/  UIADD3 UR8, UPT, UPT, UR8, 0x40, URZ ;  /* 0x0000004008087890 */ /* 0x000fe4000fffe0ff */
[----:B------:R-:W-:Y:S02]  /*a640*/  USEL UR76, URZ, 0x1, !UP1 ;  /* 0x00000001ff4c7887 */ /* 0x000fe4000c800000 */
[----:B------:R-:W-:-:S02]  /*a650*/  USEL UR15, UR15, URZ, !UP1 ;  /* 0x000000ff0f0f7287 */ /* 0x000fc4000c800000 */
[----:B------:R-:W-:Y:S02]  /*a660*/  UISETP.GE.AND UP1, UPT, UR8, UR7, UPT ;  /* 0x000000070800728c */ /* 0x000fe4000bf26270 */
[----:B-1----:R-:W-:Y:S02]  /*a670*/  USHF.L.U32 UR6, UR18, 0x6, URZ ;  /* 0x0000000612067899 */ /* 0x002fe400080006ff */
[----:B------:R-:W-:Y:S02]  /*a680*/  ULOP3.LUT UR76, UR21, UR76, URZ, 0x3c, !UPT ;  /* 0x0000004c154c7292 */ /* 0x000fe4000f8e3cff */
[----:B------:R-:W-:Y:S01]  /*a690*/  UIADD3 UR64, UPT, UPT, UR6, UR64, URZ ;  /* 0x0000004006407290 */ /* 0x000fe2000fffe0ff */
[----:B--2---:R-:W-:-:S05]  /*a6a0*/  FFMA R4, R173, R4, R252 ;  /* 0x00000004ad047223 */ /* 0x004fca00000000fc */
[----:B------:R0:W-:Y:S02]  /*a6b0*/  STL [R1+0x120], R4 ;  /* 0x0001200401007387 */ /* 0x0001e40000100800 */
[----:B0-----:R-:W0:Y:S02]  /*a6c0*/  LDC R4, c[0x0][0x3c4] ;  /* 0x0000f100ff047b82 */ /* 0x001e240000000800 */
[----:B0-----:R-:W-:-:S04]  /*a6d0*/  IMAD.SHL.U32 R4, R4, 0x40, RZ ;  /* 0x0000004004047824 */ /* 0x001fc800078e00ff */
[----:B------:R-:W-:Y:S01]  /*a6e0*/  IMAD.IADD R172, R4, 0x1, R172 ;  /* 0x0000000104ac7824 */ /* 0x000fe200078e02ac */
[----:B------:R-:W-:Y:S06]  /*a6f0*/  BRA.U !UP1, `(.L_x_16) ;  /* 0xffffffc509f47547 */ /* 0x000fec000b83ffff */
.L_x_11:
[----:B------:R-:W2:Y:S01]  /*a700*/  LDL.LU R5, [R1+0x120] ;  /* 0x0001200001057983 */ /* 0x000ea20000300800 */
[----:B------:R-:W1:Y:S01]  /*a710*/  LDCU UR4, c[0x0][0x3f0] ;  /* 0x00007e00ff0477ac */ /* 0x000e620008000800 */
[----:B0-----:R-:W0:Y:S01]  /*a720*/  S2R R4, SR_TID.X ;  /* 0x0000000000047919 */ /* 0x001e220000002100 */
[----:B-1----:R-:W-:Y:S01]  /*a730*/  UISETP.GE.AND UP0, UPT, UR4, 0x1, UPT ;  /* 0x000000010400788c */ /* 0x002fe2000bf06270 */
[C---:B0-----:R-:W-:Y:S02]  /*a740*/  LOP3.LUT R0, R4.reuse, 0x10, RZ, 0xc0, !PT ;  /* 0x0000001004007812 */ /* 0x041fe400078ec0ff */
[----:B-----5:R-:W-:Y:S02]  /*a750*/  LOP3.LUT R3, R4, 0xf, RZ, 0xc0, !PT ;  /* 0x0000000f04037812 */ /* 0x020fe400078ec0ff */
[----:B------:R-:W-:-:S05]  /*a760*/  LEA R0, R0, UR9, 0x8 ;  /* 0x0000000900007c11 */ /* 0x000fca000f8e40ff */
[----:B------:R-:W-:Y:S01]  /*a770*/  IMAD R2, R3, 0x10, R0 ;  /* 0x0000001003027824 */ /* 0x000fe200078e0200 */
[----:B------:R-:W-:Y:S01]  /*a780*/  SHF.R.U32.HI R0, RZ, 0x2, R4 ;  /* 0x00000002ff007819 */ /* 0x000fe20000011604 */
[----:B--2---:R-:W-:-:S04]  /*a790*/  IMAD.MOV.U32 R78, RZ, RZ, R5 ;  /* 0x000000ffff4e7224 */ /* 0x004fc800078e0005 */
[----:B------:R-:W-:Y:S01]  /*a7a0*/  FMUL R3, R78, 8388608 ;  /* 0x4b0000004e037820 */ /* 0x000fe20000400000 */
[----:B------:R-:W-:Y:S06]  /*a7b0*/  BRA.U !UP0, `(.L_x_17) ;  /* 0x0000000108107547 */ /* 0x000fec000b800000 */
[----:B------:R-:W-:-:S06]  /*a7c0*/  USHF.L.U32 UR21, UR21, 0x1f, URZ ;  /* 0x0000001f15157899 */ /* 0x000fcc00080006ff */
[----:B------:R-:W-:-:S04]  /*a7d0*/  IMAD.U32 R4, RZ, RZ, UR21 ;  /* 0x00000015ff047e24 */ /* 0x000fc8000f8e00ff */
[----:B------:R-:W0:Y:S02]  /*a7e0*/  SYNCS.PHASECHK.TRANS64.TRYWAIT P0, [UR12], R4 ;  /* 0x00000004ff0075a7 */ /* 0x000e24000800110c */
[----:B0-----:R-:W-:Y:S05]  /*a7f0*/  @!P0 BRA `(.L_x_18) ;  /* 0x0000003400588947 */ /* 0x001fea0003800000 */
.L_x_17:
[----:B------:R-:W0:Y:S01]  /*a800*/  S2R R75, SR_TID.X ;  /* 0x00000000004b7919 */ /* 0x000e220000002100 */
[C---:B------:R-:W-:Y:S01]  /*a810*/  FSETP.GEU.AND P3, PT, R78.reuse, 1.175494350822287508e-38, PT ;  /* 0x008000004e00780b */ /* 0x040fe20003f6e000 */
[----:B------:R-:W1:Y:S01]  /*a820*/  LDC R134, c[0x0][0x3e8] ;  /* 0x0000fa00ff867b82 */ /* 0x000e620000000800 */
[----:B------:R-:W-:-:S07]  /*a830*/  FSETP.GT.AND P0, PT, |R78|, 8.50705917302346158658e+37, PT ;  /* 0x7e8000004e00780b */ /* 0x000fce0003f04200 */
[----:B------:R-:W-:Y:S01]  /*a840*/  BAR.SYNC.DEFER_BLOCKING 0x0 ;  /* 0x0000000000007b1d */ /* 0x000fe20000010000 */
[----:B------:R-:W-:Y:S02]  /*a850*/  FSEL R3, R3, R78, !P3 ;  /* 0x0000004e03037208 */ /* 0x000fe40005800000 */
[----:B------:R-:W-:Y:S02]  /*a860*/  FSETP.GEU.AND P4, PT, |R78|, 1.175494350822287508e-38, PT ;  /* 0x008000004e00780b */ /* 0x000fe40003f8e200 */
[----:B------:R-:W-:Y:S01]  /*a870*/  FSEL R70, RZ, -23, P3 ;  /* 0xc1b80000ff467808 */ /* 0x000fe20001800000 */
[----:B------:R-:W-:Y:S01]  /*a880*/  VIADD R72, R3, 0xc0cafb0d ;  /* 0xc0cafb0d03487836 */ /* 0x000fe20000000000 */
[----:B------:R-:W-:Y:S01]  /*a890*/  LOP3.LUT R0, R0, 0x38, RZ, 0xc0, !PT ;  /* 0x0000003800007812 */ /* 0x000fe200078ec0ff */
[----:B------:R-:W2:Y:S01]  /*a8a0*/  S2R R144, SR_CTAID.X ;  /* 0x0000000000907919 */ /* 0x000ea20000002500 */
[----:B------:R-:W3:Y:S01]  /*a8b0*/  LDCU.64 UR4, c[0x0][0x3e0] ;  /* 0x00007c00ff0477ac */ /* 0x000ee20008000a00 */
[----:B------:R-:W4:Y:S01]  /*a8c0*/  LDC.64 R136, c[0x0][0x398] ;  /* 0x0000e600ff887b82 */ /* 0x000f220000000a00 */
[----:B------:R-:W-:Y:S01]  /*a8d0*/  LOP3.LUT R72, R72, 0xff800000, RZ, 0xc0, !PT ;  /* 0xff80000048487812 */ /* 0x000fe200078ec0ff */
[----:B------:R-:W-:-:S04]  /*a8e0*/  @P0 FMUL R78, R78, 0.25 ;  /* 0x3e8000004e4e0820 */ /* 0x000fc80000400000 */
[----:B------:R-:W-:Y:S01]  /*a8f0*/  @!P4 FMUL R78, R78, 16777216 ;  /* 0x4b8000004e4ec820 */ /* 0x000fe20000400000 */
[----:B------:R-:W5:Y:S02]  /*a900*/  @!P2 SYNCS.CCTL.IV [UR9+0x11000] ;  /* 0x01100000ff00a9b1 */ /* 0x000f640008000009 */
[----:B-----5:R-:W-:Y:S01]  /*a910*/  BAR.SYNC.DEFER_BLOCKING 0x0 ;  /* 0x0000000000007b1d */ /* 0x020fe20000010000 */
[----:B---3--:R-:W-:Y:S01]  /*a920*/  UIMAD UR4, UR77, UR4, URZ ;  /* 0x000000044d0472a4 */ /* 0x008fe2000f8e02ff */
[C---:B0-----:R-:W-:Y:S01]  /*a930*/  LOP3.LUT R71, R75.reuse, 0x60, RZ, 0xc0, !PT ;  /* 0x000000604b477812 */ /* 0x041fe200078ec0ff */
[C---:B------:R-:W-:Y:S01]  /*a940*/  IMAD.SHL.U32 R68, R75.reuse, 0x10, RZ ;  /* 0x000000104b447824 */ /* 0x040fe200078e00ff */
[----:B------:R-:W-:Y:S02]  /*a950*/  LOP3.LUT R0, R0, 0x1f, R75, 0xf8, !PT ;  /* 0x0000001f00007812 */ /* 0x000fe400078ef84b */
[----:B------:R-:W-:Y:S01]  /*a960*/  LOP3.LUT R75, R75, 0x80, RZ, 0xc0, !PT ;  /* 0x000000804b4b7812 */ /* 0x000fe200078ec0ff */
[----:B------:R-:W-:Y:S01]  /*a970*/  LDTM.16dp32bit_t0_t15.x64 R4, tmem[UR11] ;  /* 0x0000000b000479ee */ /* 0x000fe20008b00000 */
[----:B------:R-:W0:Y:S01]  /*a980*/  LDTM.16dp32bit_t16_t31.x64 R4, tmem[UR11+0x40] ;  /* 0x0000400b000479ee */ /* 0x000e220008b20000 */
[----:B------:R-:W-:Y:S01]  /*a990*/  IMAD R2, R71, 0x8, R2 ;  /* 0x0000000847027824 */ /* 0x000fe200078e0202 */
[----:B------:R-:W-:Y:S01]  /*a9a0*/  I2FP.F32.S32 R71, R72 ;  /* 0x0000004800477245 */ /* 0x000fe20000201400 */
[----:B------:R-:W-:Y:S01]  /*a9b0*/  IMAD.IADD R72, R3, 0x1, -R72 ;  /* 0x0000000103487824 */ /* 0x000fe200078e0a48 */
[----:B------:R-:W-:Y:S01]  /*a9c0*/  LOP3.LUT R73, R68, 0x30, RZ, 0xc0, !PT ;  /* 0x0000003044497812 */ /* 0x000fe200078ec0ff */
[----:B------:R-:W-:-:S02]  /*a9d0*/  IMAD.SHL.U32 R68, R0, 0x8, RZ ;  /* 0x0000000800447824 */ /* 0x000fc400078e00ff */
[----:B------:R-:W-:Y:S01]  /*a9e0*/  FFMA.FTZ R70, R71, 1.1920928955078125e-07, R70 ;  /* 0x3400000047467823 */ /* 0x000fe20000010046 */
[----:B------:R-:W-:Y:S01]  /*a9f0*/  IMAD.SHL.U32 R75, R75, 0x40, RZ ;  /* 0x000000404b4b7824 */ /* 0x000fe200078e00ff */
[----:B------:R-:W3:Y:S01]  /*aa00*/  MUFU.RCP R71, R78 ;  /* 0x0000004e00477308 */ /* 0x000ee20000001000 */
[----:B------:R-:W-:Y:S01]  /*aa10*/  LOP3.LUT R76, R68, 0xc0, RZ, 0xc0, !PT ;  /* 0x000000c0444c7812 */ /* 0x000fe200078ec0ff */
[----:B------:R-:W-:Y:S01]  /*aa20*/  FADD R72, R72, -1 ;  /* 0xbf80000048487421 */ /* 0x000fe20000000000 */
[----:B------:R-:W-:Y:S02]  /*aa30*/  IMAD.IADD R68, R75, 0x1, R2 ;  /* 0x000000014b447824 */ /* 0x000fe400078e0202 */
[----:B------:R-:W-:Y:S01]  /*aa40*/  IADD3 R2, PT, PT, R76, UR9, R73 ;  /* 0x000000094c027c10 */ /* 0x000fe2000fffe049 */
[----:B------:R-:W5:Y:S01]  /*aa50*/  S2R R75, SR_TID.X ;  /* 0x00000000004b7919 */ /* 0x000f620000002100 */
[----:B------:R-:W1:Y:S01]  /*aa60*/  @!P2 SYNCS.CCTL.IV [UR9+0x11008] ;  /* 0x01100800ff00a9b1 */ /* 0x000e620008000009 */
[----:B------:R-:W-:Y:S01]  /*aa70*/  FSETP.NEU.AND P2, PT, R3, RZ, PT ;  /* 0x000000ff0300720b */ /* 0x000fe20003f4d000 */
[----:B------:R-:W-:Y:S01]  /*aa80*/  NOP ;  /* 0x0000000000007918 */ /* 0x000fe20000000000 */
[----:B------:R-:W-:-:S02]  /*aa90*/  IMAD.SHL.U32 R0, R0, 0x10, RZ ;  /* 0x0000001000007824 */ /* 0x000fc400078e00ff */
[----:B0-----:R-:W-:Y:S01]  /*aaa0*/  @P0 FMUL R20, R20, 0.25 ;  /* 0x3e80000014140820 */ /* 0x001fe20000400000 */
[----:B------:R-:W-:Y:S01]  /*aab0*/  @P0 FMUL R21, R21, 0.25 ;  /* 0x3e80000015150820 */ /* 0x000fe20000400000 */
        /* <DEDUP_REMOVED lines=20> */
[----:B------:R-:W-:Y:S01]  /*ac00*/  @!P4 FMUL R20, R20, 16777216 ;  /* 0x4b8000001414c820 */ /* 0x000fe20000400000 */
        /* <DEDUP_REMOVED lines=37> */
[C---:B---3--:R-:W-:Y:S01]  /*ae60*/  FMUL R20, R71.reuse, R20 ;  /* 0x0000001447147220 */ /* 0x048fe20000400000 */
        /* <DEDUP_REMOVED lines=10> */
[----:B------:R-:W-:Y:S01]  /*af10*/  FMUL R45, R71, R45 ;  /* 0x0000002d472d7220 */ /* 0x000fe20000400000 */
        /* <DEDUP_REMOVED lines=36> */
[----:B------:R-:W-:Y:S01]  /*b160*/  F2FP.SATFINITE.E4M3.F32.PACK_AB_MERGE_C R20, R21, R20, RZ ;  /* 0x000000141514723e */ /* 0x000fe200048070ff */
        /* <DEDUP_REMOVED lines=12> */
[----:B------:R-:W-:Y:S01]  /*b230*/  @P0 FMUL R52, R52, 0.25 ;  /* 0x3e80000034340820 */ /* 0x000fe20000400000 */
        /* <DEDUP_REMOVED lines=8> */
[----:B------:R-:W-:Y:S01]  /*b2c0*/  LOP3.LUT R23, R20, 0xffff, RZ, 0xc0, !PT ;  /* 0x0000ffff14177812 */ /* 0x000fe200078ec0ff */
[----:B------:R-:W-:Y:S01]  /*b2d0*/  @P0 FMUL R61, R61, 0.25 ;  /* 0x3e8000003d3d0820 */ /* 0x000fe20000400000 */
[----:B------:R-:W-:Y:S01]  /*b2e0*/  LOP3.LUT R80, R24, 0xffff, RZ, 0xc0, !PT ;  /* 0x0000ffff18507812 */ /* 0x000fe200078ec0ff */
[----:B------:R-:W-:Y:S01]  /*b2f0*/  @!P4 FMUL R52, R52, 16777216 ;  /* 0x4b8000003434c820 */ /* 0x000fe20000400000 */
        /* <DEDUP_REMOVED lines=8> */
[----:B------:R-:W-:Y:S01]  /*b380*/  F2FP.SATFINITE.E4M3.F32.PACK_AB_MERGE_C R26, R27, R26, RZ ;  /* 0x0000001a1b1a723e */ /* 0x000fe200048070ff */
[----:B------:R-:W-:Y:S01]  /*b390*/  @!P4 FMUL R61, R61, 16777216 ;  /* 0x4b8000003d3dc820 */ /* 0x000fe20000400000 */
        /* <DEDUP_REMOVED lines=8> */
[----:B------:R-:W-:Y:S01]  /*b420*/  LOP3.LUT R21, R4, 0xffff, RZ, 0xc0, !PT ;  /* 0x0000ffff04157812 */ /* 0x000fe200078ec0ff */
[----:B------:R-:W-:Y:S01]  /*b430*/  @P0 FMUL R16, R16, 0.25 ;  /* 0x3e80000010100820 */ /* 0x000fe20000400000 */
[----:B------:R-:W-:Y:S01]  /*b440*/  LOP3.LUT R76, R8, 0xffff, RZ, 0xc0, !PT ;  /* 0x0000ffff084c7812 */ /* 0x000fe200078ec0ff */
[----:B------:R-:W-:Y:S01]  /*b450*/  @P0 FMUL R17, R17, 0.25 ;  /* 0x3e80000011110820 */ /* 0x000fe20000400000 */
[----:B------:R-:W-:Y:S01]  /*b460*/  LOP3.LUT R78, R12, 0xffff, RZ, 0xc0, !PT ;  /* 0x0000ffff0c4e7812 */ /* 0x000fe200078ec0ff */
[----:B------:R-:W-:Y:S01]  /*b470*/  FMUL R60, R71, R60 ;  /* 0x0000003c473c7220 */ /* 0x000fe20000400000 */
[----:B------:R-:W-:Y:S01]  /*b480*/  F2FP.SATFINITE.E4M3.F32.PACK_AB_MERGE_C R6, R7, R6, RZ ;  /* 0x000000060706723e */ /* 0x000fe200048070ff */
[----:B------:R-:W-:Y:S01]  /*b490*/  FMUL R61, R71, R61 ;  /* 0x0000003d473d7220 */ /* 0x000fe20000400000 */
[----:B------:R-:W-:Y:S01]  /*b4a0*/  F2FP.SATFINITE.E4M3.F32.PACK_AB_MERGE_C R10, R11, R10, RZ ;  /* 0x0000000a0b0a723e */ /* 0x000fe200048070ff */
[----:B------:R-:W-:Y:S01]  /*b4b0*/  @!P4 FMUL R16, R16, 16777216 ;  /* 0x4b8000001010c820 */ /* 0x000fe20000400000 */
[----:B------:R-:W-:Y:S01]  /*b4c0*/  F2FP.SATFINITE.E4M3.F32.PACK_AB_MERGE_C R14, R15, R14, RZ ;  /* 0x0000000e0f0e723e */ /* 0x000fe200048070ff */
[----:B------:R-:W-:Y:S01]  /*b4d0*/  @!P4 FMUL R17, R17, 16777216 ;  /* 0x4b8000001111c820 */ /* 0x000fe20000400000 */
[--C-:B------:R-:W-:Y:S01]  /*b4e0*/  PRMT R8, R82, 0x3340, R1.reuse ;  /* 0x0000334052087816 */ /* 0x100fe20000000001 */
[C---:B------:R-:W-:Y:S01]  /*b4f0*/  FMUL R16, R71.reuse, R16 ;  /* 0x0000001047107220 */ /* 0x040fe20000400000 */
[--C-:B------:R-:W-:Y:S01]  /*b500*/  PRMT R12, R44, 0x3340, R1.reuse ;  /* 0x000033402c0c7816 */ /* 0x100fe20000000001 */
[----:B------:R-:W-:Y:S01]  /*b510*/  FMUL R17, R71, R17 ;  /* 0x0000001147117220 */ /* 0x000fe20000400000 */
[----:B------:R-:W-:Y:S01]  /*b520*/  PRMT R7, R23, 0x3340, R80 ;  /* 0x0000334017077816 */ /* 0x000fe20000000050 */
[----:B------:R-:W-:Y:S01]  /*b530*/  @P0 FMUL R54, R54, 0.25 ;  /* 0x3e80000036360820 */ /* 0x000fe20000400000 */
[----:B------:R-:W-:Y:S01]  /*b540*/  PRMT R9, R35, 0x3340, R40 ;  /* 0x0000334023097816 */ /* 0x000fe20000000028 */
[----:B------:R-:W-:Y:S01]  /*b550*/  @P0 FMUL R55, R55, 0.25 ;  /* 0x3e80000037370820 */ /* 0x000fe20000400000 */
[----:B------:R-:W-:Y:S01]  /*b560*/  PRMT R5, R78, 0x3340, R1 ;  /* 0x000033404e057816 */ /* 0x000fe20000000001 */
[----:B------:R-:W-:Y:S01]  /*b570*/  @P0 FMUL R58, R58, 0.25 ;  /* 0x3e8000003a3a0820 */ /* 0x000fe20000400000 */
[----:B------:R-:W-:Y:S01]  /*b580*/  PRMT R4, R21, 0x3340, R76 ;  /* 0x0000334015047816 */ /* 0x000fe2000000004c */
[----:B------:R-:W-:Y:S01]  /*b590*/  @P0 FMUL R59, R59, 0.25 ;  /* 0x3e8000003b3b0820 */ /* 0x000fe20000400000 */
[----:B------:R-:W-:Y:S01]  /*b5a0*/  LOP3.LUT R36, R22, 0xffff, RZ, 0xc0, !PT ;  /* 0x0000ffff16247812 */ /* 0x000fe200078ec0ff */
        /* <DEDUP_REMOVED lines=16> */
[----:B------:R-:W-:Y:S01]  /*b6b0*/  @P0 FMUL R18, R18, 0.25 ;  /* 0x3e80000012120820 */ /* 0x000fe20000400000 */
[----:B------:R-:W-:Y:S01]  /*b6c0*/  PRMT R13, R7, 0x5410, R8 ;  /* 0x00005410070d7816 */ /* 0x000fe20000000008 */
[----:B------:R-:W-:Y:S01]  /*b6d0*/  @P0 FMUL R19, R19, 0.25 ;  /* 0x3e80000013130820 */ /* 0x000fe20000400000 */
[----:B------:R-:W-:Y:S01]  /*b6e0*/  PRMT R15, R9, 0x5410, R12 ;  /* 0x00005410090f7816 */ /* 0x000fe2000000000c */
[C---:B------:R-:W-:Y:S01]  /*b6f0*/  FMUL R54, R71.reuse, R54 ;  /* 0x0000003647367220 */ /* 0x040fe20000400000 */
[----:B------:R-:W-:Y:S01]  /*b700*/  PRMT R11, R4, 0x5410, R5 ;  /* 0x00005410040b7816 */ /* 0x000fe20000000005 */
[C---:B------:R-:W-:Y:S01]  /*b710*/  FMUL R55, R71.reuse, R55 ;  /* 0x0000003747377220 */ /* 0x040fe20000400000 */
[--C-:B------:R-:W-:Y:S01]  /*b720*/  PRMT R7, R30, 0x3340, R1.reuse ;  /* 0x000033401e077816 */ /* 0x100fe20000000001 */
[C---:B------:R-:W-:Y:S01]  /*b730*/  FMUL R58, R71.reuse, R58 ;  /* 0x0000003a473a7220 */ /* 0x040fe20000400000 */
[----:B------:R-:W-:Y:S01]  /*b740*/  PRMT R9, R46, 0x3340, R1 ;  /* 0x000033402e097816 */ /* 0x000fe20000000001 */
[C---:B------:R-:W-:Y:S01]  /*b750*/  FMUL R59, R71.reuse, R59 ;  /* 0x0000003b473b7220 */ /* 0x040fe20000400000 */
[----:B------:R-:W-:Y:S01]  /*b760*/  PRMT R6, R36, 0x3340, R37 ;  /* 0x0000334024067816 */ /* 0x000fe20000000025 */
[C---:B------:R-:W-:Y:S01]  /*b770*/  FMUL R62, R71.reuse, R62 ;  /* 0x0000003e473e7220 */ /* 0x040fe20000400000 */
[----:B------:R-:W-:Y:S01]  /*b780*/  PRMT R8, R38, 0x3340, R39 ;  /* 0x0000334026087816 */ /* 0x000fe20000000027 */
[----:B------:R-:W-:Y:S01]  /*b790*/  FMUL R63, R71, R63 ;  /* 0x0000003f473f7220 */ /* 0x000fe20000400000 */
[----:B------:R-:W-:Y:S01]  /*b7a0*/  PRMT R5, R28, 0x3340, R1 ;  /* 0x000033401c057816 */ /* 0x000fe20000000001 */
[----:B------:R-:W-:Y:S01]  /*b7b0*/  @P0 FMUL R32, R32, 0.25 ;  /* 0x3e80000020200820 */ /* 0x000fe20000400000 */
[----:B------:R-:W-:Y:S01]  /*b7c0*/  PRMT R4, R24, 0x3340, R25 ;  /* 0x0000334018047816 */ /* 0x000fe20000000019 */
[----:B------:R-:W-:Y:S01]  /*b7d0*/  @P0 FMUL R33, R33, 0.25 ;  /* 0x3e80000021210820 */ /* 0x000fe20000400000 */
[----:B------:R-:W-:Y:S01]  /*b7e0*/  PRMT R29, R6, 0x5410, R7 ;  /* 0x00005410061d7816 */ /* 0x000fe20000000007 */
[----:B------:R-:W-:Y:S01]  /*b7f0*/  @!P4 FMUL R18, R18, 16777216 ;  /* 0x4b8000001212c820 */ /* 0x000fe20000400000 */
[----:B------:R-:W-:Y:S01]  /*b800*/  PRMT R31, R8, 0x5410, R9 ;  /* 0x00005410081f7816 */ /* 0x000fe20000000009 */
[----:B------:R-:W-:Y:S01]  /*b810*/  @!P4 FMUL R19, R19, 16777216 ;  /* 0x4b8000001313c820 */ /* 0x000fe20000400000 */
[----:B------:R-:W-:Y:S01]  /*b820*/  PRMT R27, R4, 0x5410, R5 ;  /* 0x00005410041b7816 */ /* 0x000fe20000000005 */
[----:B------:R-:W-:Y:S01]  /*b830*/  @!P4 FMUL R32, R32, 16777216 ;  /* 0x4b8000002020c820 */ /* 0x000fe20000400000 */
[----:B------:R-:W-:Y:S01]  /*b840*/  SHF.R.U32.HI R7, RZ, 0x8, R23 ;  /* 0x00000008ff077819 */ /* 0x000fe20000011617 */
[----:B------:R-:W-:Y:S01]  /*b850*/  @!P4 FMUL R33, R33, 16777216 ;  /* 0x4b8000002121c820 */ /* 0x000fe20000400000 */
[----:B------:R-:W-:Y:S01]  /*b860*/  SHF.R.U32.HI R8, RZ, 0x8, R80 ;  /* 0x00000008ff087819 */ /* 0x000fe20000011650 */
[----:B------:R-:W-:Y:S01]  /*b870*/  FMUL R18, R71, R18 ;  /* 0x0000001247127220 */ /* 0x000fe20000400000 */
[----:B------:R-:W-:Y:S01]  /*b880*/  F2FP.SATFINITE.E4M3.F32.PACK_AB_MERGE_C R52, R53, R52, RZ ;  /* 0x000000343534723e */ /* 0x000fe200048070ff */
[----:B------:R-:W-:Y:S01]  /*b890*/  FMUL R19, R71, R19 ;  /* 0x0000001347137220 */ /* 0x000fe20000400000 */
[----:B------:R-:W-:Y:S01]  /*b8a0*/  F2FP.SATFINITE.E4M3.F32.PACK_AB_MERGE_C R56, R57, R56, RZ ;  /* 0x000000383938723e */ /* 0x000fe200048070ff */
[C---:B------:R-:W-:Y:S01]  /*b8b0*/  FMUL R32, R71.reuse, R32 ;  /* 0x0000002047207220 */ /* 0x040fe20000400000 */
[----:B------:R-:W-:Y:S01]  /*b8c0*/  SHF.R.U32.HI R4, RZ, 0x8, R21 ;  /* 0x00000008ff047819 */ /* 0x000fe20000011615 */
[----:B------:R-:W-:Y:S01]  /*b8d0*/  FMUL R33, R71, R33 ;  /* 0x0000002147217220 */ /* 0x000fe20000400000 */
[----:B------:R-:W-:Y:S01]  /*b8e0*/  SHF.R.U32.HI R5, RZ, 0x8, R76 ;  /* 0x00000008ff057819 */ /* 0x000fe2000001164c */
[----:B------:R-:W-:Y:S01]  /*b8f0*/  @P0 FMUL R48, R48, 0.25 ;  /* 0x3e80000030300820 */ /* 0x000fe20000400000 */
[----:B------:R-:W-:Y:S01]  /*b900*/  LOP3.LUT R7, R7, 0xffff, RZ, 0xc0, !PT ;  /* 0x0000ffff07077812 */ /* 0x000fe200078ec0ff */
[----:B------:R-:W-:Y:S01]  /*b910*/  @P0 FMUL R49, R49, 0.25 ;  /* 0x3e80000031310820 */ /* 0x000fe20000400000 */
[----:B------:R-:W-:Y:S01]  /*b920*/  LOP3.LUT R8, R8, 0xffff, RZ, 0xc0, !PT ;  /* 0x0000ffff08087812 */ /* 0x000fe200078ec0ff */
[----:B------:R-:W-:Y:S01]  /*b930*/  @P0 FMUL R50, R50, 0.25 ;  /* 0x3e80000032320820 */ /* 0x000fe20000400000 */
[----:B------:R-:W-:Y:S01]  /*b940*/  F2FP.SATFINITE.E4M3.F32.PACK_AB_MERGE_C R60, R61, R60, RZ ;  /* 0x0000003c3d3c723e */ /* 0x000fe200048070ff */
[----:B------:R-:W-:Y:S01]  /*b950*/  @P0 FMUL R51, R51, 0.25 ;  /* 0x3e80000033330820 */ /* 0x000fe20000400000 */
[----:B------:R-:W-:Y:S01]  /*b960*/  LOP3.LUT R52, R52, 0xffff, RZ, 0xc0, !PT ;  /* 0x0000ffff34347812 */ /* 0x000fe200078ec0ff */
[----:B------:R-:W-:Y:S01]  /*b970*/  @P0 FMUL R64, R64, 0.25 ;  /* 0x3e80000040400820 */ /* 0x000fe20000400000 */
[----:B------:R-:W-:Y:S01]  /*b980*/  LOP3.LUT R41, R56, 0xffff, RZ, 0xc0, !PT ;  /* 0x0000ffff38297812 */ /* 0x000fe200078ec0ff */
[----:B------:R-:W-:Y:S01]  /*b990*/  @P0 FMUL R65, R65, 0.25 ;  /* 0x3e80000041410820 */ /* 0x000fe20000400000 */
[----:B------:R-:W-:Y:S01]  /*b9a0*/  LOP3.LUT R4, R4, 0xffff, RZ, 0xc0, !PT ;  /* 0x0000ffff04047812 */ /* 0x000fe200078ec0ff */
[----:B------:R-:W-:Y:S01]  /*b9b0*/  @P0 FMUL R66, R66, 0.25 ;  /* 0x3e80000042420820 */ /* 0x000fe20000400000 */
[----:B------:R-:W-:Y:S01]  /*b9c0*/  LOP3.LUT R5, R5, 0xffff, RZ, 0xc0, !PT ;  /* 0x0000ffff05057812 */ /* 0x000fe200078ec0ff */
[----:B------:R-:W-:Y:S01]  /*b9d0*/  @P0 FMUL R67, R67, 0.25 ;  /* 0x3e80000043430820 */ /* 0x000fe20000400000 */
[----:B------:R-:W-:Y:S01]  /*b9e0*/  PRMT R14, R7, 0x3340, R8 ;  /* 0x00003340070e7816 */ /* 0x000fe20000000008 */
[----:B------:R-:W-:Y:S01]  /*b9f0*/  @!P4 FMUL R48, R48, 16777216 ;  /* 0x4b8000003030c820 */ /* 0x000fe20000400000 */
[----:B------:R-:W-:Y:S01]  /*ba00*/  LOP3.LUT R60, R60, 0xffff, RZ, 0xc0, !PT ;  /* 0x0000ffff3c3c7812 */ /* 0x000fe200078ec0ff */
[----:B------:R-:W-:Y:S01]  /*ba10*/  @!P4 FMUL R49, R49, 16777216 ;  /* 0x4b8000003131c820 */ /* 0x000fe20000400000 */
[----:B------:R-:W-:Y:S01]  /*ba20*/  PRMT R12, R4, 0x3340, R5 ;  /* 0x00003340040c7816 */ /* 0x000fe20000000005 */
[----:B------:R-:W-:Y:S01]  /*ba30*/  @!P4 FMUL R64, R64, 16777216 ;  /* 0x4b8000004040c820 */ /* 0x000fe20000400000 */
[----:B------:R-:W-:Y:S01]  /*ba40*/  SHF.R.U32.HI R7, RZ, 0x8, R52 ;  /* 0x00000008ff077819 */ /* 0x000fe20000011634 */
[----:B------:R-:W-:Y:S01]  /*ba50*/  @!P4 FMUL R65, R65, 16777216 ;  /* 0x4b8000004141c820 */ /* 0x000fe20000400000 */
[----:B------:R-:W-:Y:S01]  /*ba60*/  SHF.R.U32.HI R8, RZ, 0x8, R41 ;  /* 0x00000008ff087819 */ /* 0x000fe20000011629 */
[C---:B------:R-:W-:Y:S01]  /*ba70*/  FMUL R48, R71.reuse, R48 ;  /* 0x0000003047307220 */ /* 0x040fe20000400000 */
[----:B------:R-:W-:Y:S01]  /*ba80*/  SHF.R.U32.HI R4, RZ, 0x8, R35 ;  /* 0x00000008ff047819 */ /* 0x000fe20000011623 */
[C---:B------:R-:W-:Y:S01]  /*ba90*/  FMUL R49, R71.reuse, R49 ;  /* 0x0000003147317220 */ /* 0x040fe20000400000 */
[----:B------:R-:W-:Y:S01]  /*baa0*/  SHF.R.U32.HI R5, RZ, 0x8, R40 ;  /* 0x00000008ff057819 */ /* 0x000fe20000011628 */
[----:B------:R-:W-:Y:S01]  /*bab0*/  FMUL R64, R71, R64 ;  /* 0x0000004047407220 */ /* 0x000fe20000400000 */
[----:B------:R-:W-:Y:S01]  /*bac0*/  F2FP.SATFINITE.E4M3.F32.PACK_AB_MERGE_C R16, R17, R16, RZ ;  /* 0x000000101110723e */ /* 0x000fe200048070ff */
[----:B------:R-:W-:Y:S01]  /*bad0*/  FMUL R65, R71, R65 ;  /* 0x0000004147417220 */ /* 0x000fe20000400000 */
[----:B------:R-:W-:Y:S01]  /*bae0*/  SHF.R.U32.HI R9, RZ, 0x8, R82 ;  /* 0x00000008ff097819 */ /* 0x000fe20000011652 */
[----:B------:R-:W-:Y:S01]  /*baf0*/  @!P4 FMUL R50, R50, 16777216 ;  /* 0x4b8000003232c820 */ /* 0x000fe20000400000 */
[----:B------:R-:W-:Y:S01]  /*bb00*/  PRMT R20, R60, 0x3340, R1 ;  /* 0x000033403c147816 */ /* 0x000fe20000000001 */
[----:B------:R-:W-:Y:S01]  /*bb10*/  @!P4 FMUL R51, R51, 16777216 ;  /* 0x4b8000003333c820 */ /* 0x000fe20000400000 */
[----:B------:R-:W-:Y:S01]  /*bb20*/  PRMT R17, R52, 0x3340, R41 ;  /* 0x0000334034117816 */ /* 0x000fe20000000029 */
[----:B------:R-:W-:Y:S01]  /*bb30*/  FMUL R50, R71, R50 ;  /* 0x0000003247327220 */ /* 0x000fe20000400000 */
[----:B------:R-:W-:Y:S01]  /*bb40*/  LOP3.LUT R7, R7, 0xffff, RZ, 0xc0, !PT ;  /* 0x0000ffff07077812 */ /* 0x000fe200078ec0ff */
[----:B------:R-:W-:Y:S01]  /*bb50*/  FMUL R51, R71, R51 ;  /* 0x0000003347337220 */ /* 0x000fe20000400000 */
[----:B------:R-:W-:Y:S01]  /*bb60*/  LOP3.LUT R8, R8, 0xffff, RZ, 0xc0, !PT ;  /* 0x0000ffff08087812 */ /* 0x000fe200078ec0ff */
[----:B------:R-:W-:Y:S01]  /*bb70*/  @!P4 FMUL R66, R66, 16777216 ;  /* 0x4b8000004242c820 */ /* 0x000fe20000400000 */
[----:B------:R-:W-:Y:S01]  /*bb80*/  LOP3.LUT R4, R4, 0xffff, RZ, 0xc0, !PT ;  /* 0x0000ffff04047812 */ /* 0x000fe200078ec0ff */
[----:B------:R-:W-:Y:S01]  /*bb90*/  @!P4 FMUL R67, R67, 16777216 ;  /* 0x4b8000004343c820 */ /* 0x000fe20000400000 */
[----:B------:R-:W-:Y:S01]  /*bba0*/  LOP3.LUT R5, R5, 0xffff, RZ, 0xc0, !PT ;  /* 0x0000ffff05057812 */ /* 0x000fe200078ec0ff */
[----:B------:R-:W-:Y:S01]  /*bbb0*/  FMUL R66, R71, R66 ;  /* 0x0000004247427220 */ /* 0x000fe20000400000 */
[----:B------:R-:W-:Y:S01]  /*bbc0*/  LOP3.LUT R9, R9, 0xffff, RZ, 0xc0, !PT ;  /* 0x0000ffff09097812 */ /* 0x000fe200078ec0ff */
[----:B------:R-:W-:Y:S01]  /*bbd0*/  FMUL R67, R71, R67 ;  /* 0x0000004347437220 */ /* 0x000fe20000400000 */
[----:B------:R-:W-:-:S02]  /*bbe0*/  PRMT R17, R17, 0x5410, R20 ;  /* 0x0000541011117816 */ /* 0x000fc40000000014 */
[----:B------:R-:W-:Y:S02]  /*bbf0*/  PRMT R22, R7, 0x3340, R8 ;  /* 0x0000334007167816 */ /* 0x000fe40000000008 */
[----:B------:R-:W-:Y:S02]  /*bc00*/  PRMT R20, R4, 0x3340, R5 ;  /* 0x0000334004147816 */ /* 0x000fe40000000005 */
[----:B------:R-:W-:Y:S02]  /*bc10*/  SHF.R.U32.HI R7, RZ, 0x8, R60 ;  /* 0x00000008ff077819 */ /* 0x000fe4000001163c */
[----:B------:R-:W-:Y:S02]  /*bc20*/  SHF.R.U32.HI R4, RZ, 0x8, R24 ;  /* 0x00000008ff047819 */ /* 0x000fe40000011618 */
[----:B------:R-:W-:Y:S01]  /*bc30*/  PRMT R21, R9, 0x3340, R74 ;  /* 0x0000334009157816 */ /* 0x000fe2000000004a */
[----:B------:R-:W-:Y:S01]  /*bc40*/  IMAD.MOV.U32 R9, RZ, RZ, 0x3dc6b27f ;  /* 0x3dc6b27fff097424 */ /* 0x000fe200078e00ff */
[----:B------:R-:W-:-:S02]  /*bc50*/  SHF.R.U32.HI R5, RZ, 0x8, R25 ;  /* 0x00000008ff057819 */ /* 0x000fc40000011619 */
[----:B------:R-:W-:Y:S02]  /*bc60*/  F2FP.SATFINITE.E4M3.F32.PACK_AB_MERGE_C R54, R55, R54, RZ ;  /* 0x000000363736723e */ /* 0x000fe400048070ff */
[----:B------:R-:W-:Y:S02]  /*bc70*/  F2FP.SATFINITE.E4M3.F32.PACK_AB_MERGE_C R58, R59, R58, RZ ;  /* 0x0000003a3b3a723e */ /* 0x000fe400048070ff */
[----:B------:R-:W-:Y:S02]  /*bc80*/  F2FP.SATFINITE.E4M3.F32.PACK_AB_MERGE_C R62, R63, R62, RZ ;  /* 0x0000003e3f3e723e */ /* 0x000fe400048070ff */
[----:B------:R-:W-:Y:S02]  /*bc90*/  LOP3.LUT R8, R7, 0xffff, RZ, 0xc0, !PT ;  /* 0x0000ffff07087812 */ /* 0x000fe400078ec0ff */
[----:B------:R-:W-:Y:S02]  /*bca0*/  LOP3.LUT R7, R4, 0xffff, RZ, 0xc0, !PT ;  /* 0x0000ffff04077812 */ /* 0x000fe400078ec0ff */
[----:B------:R-:W-:Y:S01]  /*bcb0*/  LOP3.LUT R4, R5, 0xffff, RZ, 0xc0, !PT ;  /* 0x0000ffff05047812 */ /* 0x000fe200078ec0ff */
[----:B------:R-:W-:Y:S01]  /*bcc0*/  FFMA.FTZ R5, R72, R9, -0.16845393180847167969 ;  /* 0xbe2c7f3048057423 */ /* 0x000fe20000010009 */
[----:B------:R-:W-:-:S02]  /*bcd0*/  LOP3.LUT R54, R54, 0xffff, RZ, 0xc0, !PT ;  /* 0x0000ffff36367812 */ /* 0x000fc400078ec0ff */
[----:B------:R-:W-:Y:S01]  /*bce0*/  LOP3.LUT R43, R58, 0xffff, RZ, 0xc0, !PT ;  /* 0x0000ffff3a2b7812 */ /* 0x000fe200078ec0ff */
[----:B------:R-:W-:Y:S01]  /*bcf0*/  FFMA.FTZ R5, R72, R5, 0.1716887056827545166 ;  /* 0x3e2fcf2a48057423 */ /* 0x000fe20000010005 */
[----:B------:R-:W-:Y:S02]  /*bd00*/  LOP3.LUT R62, R62, 0xffff, RZ, 0xc0, !PT ;  /* 0x0000ffff3e3e7812 */ /* 0x000fe400078ec0ff */
[----:B------:R-:W-:Y:S01]  /*bd10*/  SHF.R.U32.HI R6, RZ, 0x8, R78 ;  /* 0x00000008ff067819 */ /* 0x000fe2000001164e */
[----:B------:R-:W-:Y:S01]  /*bd20*/  FFMA.FTZ R5, R72, R5, -0.17900948226451873779 ;  /* 0xbe374e4348057423 */ /* 0x000fe20000010005 */
[----:B------:R-:W-:Y:S02]  /*bd30*/  F2FP.SATFINITE.E4M3.F32.PACK_AB_MERGE_C R18, R19, R18, RZ ;  /* 0x000000121312723e */ /* 0x000fe400048070ff */
[----:B------:R-:W-:Y:S01]  /*bd40*/  PRMT R19, R62, 0x3340, R1 ;  /* 0x000033403e137816 */ /* 0x000fe20000000001 */
[----:B------:R-:W-:Y:S01]  /*bd50*/  FFMA.FTZ R5, R72, R5, 0.20512372255325317383 ;  /* 0x3e520bf448057423 */ /* 0x000fe20000010005 */
[----:B------:R-:W-:-:S02]  /*bd60*/  PRMT R10, R54, 0x3340, R43 ;  /* 0x00003340360a7816 */ /* 0x000fc4000000002b */
[----:B------:R-:W-:Y:S01]  /*bd70*/  LOP3.LUT R6, R6, 0xffff, RZ, 0xc0, !PT ;  /* 0x0000ffff06067812 */ /* 0x000fe200078ec0ff */
[----:B------:R-:W-:Y:S01]  /*bd80*/  FFMA.FTZ R5, R72, R5, -0.24046532809734344482 ;  /* 0xbe763c8b48057423 */ /* 0x000fe20000010005 */
[----:B------:R-:W-:Y:S02]  /*bd90*/  F2FP.SATFINITE.E4M3.F32.PACK_AB_MERGE_C R32, R33, R32, RZ ;  /* 0x000000202120723e */ /* 0x000fe400048070ff */
[----:B------:R-:W-:Y:S01]  /*bda0*/  PRMT R33, R10, 0x5410, R19 ;  /* 0x000054100a217816 */ /* 0x000fe20000000013 */
[----:B------:R-:W-:Y:S01]  /*bdb0*/  FFMA.FTZ R5, R72, R5, 0.28857114911079406738 ;  /* 0x3e93bf9948057423 */ /* 0x000fe20000010005 */
[----:B------:R-:W-:Y:S02]  /*bdc0*/  PRMT R19, R6, 0x3340, R1 ;  /* 0x0000334006137816 */ /* 0x000fe40000000001 */
[----:B------:R-:W-:Y:S01]  /*bdd0*/  SHF.R.U32.HI R6, RZ, 0x8, R44 ;  /* 0x00000008ff067819 */ /* 0x000fe2000001162c */
[----:B------:R-:W-:Y:S01]  /*bde0*/  FFMA.FTZ R5, R72, R5, -0.36067417263984680176 ;  /* 0xbeb8aa4948057423 */ /* 0x000fe20000010005 */
[----:B------:R-:W-:-:S02]  /*bdf0*/  PRMT R24, R7, 0x3340, R4 ;  /* 0x0000334007187816 */ /* 0x000fc40000000004 */
[----:B------:R-:W-:Y:S01]  /*be00*/  LOP3.LUT R6, R6, 0xffff, RZ, 0xc0, !PT ;  /* 0x0000ffff06067812 */ /* 0x000fe200078ec0ff */
[----:B------:R-:W-:Y:S01]  /*be10*/  FFMA.FTZ R5, R72, R5, 0.48089820146560668945 ;  /* 0x3ef6384a48057423 */ /* 0x000fe20000010005 */
[----:B------:R-:W-:Y:S02]  /*be20*/  SHF.R.U32.HI R4, RZ, 0x8, R36 ;  /* 0x00000008ff047819 */ /* 0x000fe40000011624 */
[----:B------:R-:W-:Y:S01]  /*be30*/  PRMT R23, R6, 0x3340, R1 ;  /* 0x0000334006177816 */ /* 0x000fe20000000001 */
[C---:B------:R-:W-:Y:S01]  /*be40*/  FFMA.FTZ R5, R72.reuse, R5, -0.72134751081466674805 ;  /* 0xbf38aa3b48057423 */ /* 0x040fe20000010005 */
[----:B------:R-:W-:Y:S02]  /*be50*/  SHF.R.U32.HI R6, RZ, 0x8, R28 ;  /* 0x00000008ff067819 */ /* 0x000fe4000001161c */
[----:B------:R-:W-:Y:S01]  /*be60*/  SHF.R.U32.HI R7, RZ, 0x8, R30 ;  /* 0x00000008ff077819 */ /* 0x000fe2000001161e */
[----:B------:R-:W-:Y:S01]  /*be70*/  FMUL R5, R72, R5 ;  /* 0x0000000548057220 */ /* 0x000fe20000400000 */
[----:B------:R-:W-:-:S02]  /*be80*/  LOP3.LUT R6, R6, 0xffff, RZ, 0xc0, !PT ;  /* 0x0000ffff06067812 */ /* 0x000fc400078ec0ff */
[----:B------:R-:W-:Y:S01]  /*be90*/  ISETP.GE.U32.AND P0, PT, R3, 0x7f800000, PT ;  /* 0x7f8000000300780c */ /* 0x000fe20003f06070 */
[----:B------:R-:W-:Y:S01]  /*bea0*/  FMUL R5, R72, R5 ;  /* 0x0000000548057220 */ /* 0x000fe20000400000 */
[----:B------:R-:W-:Y:S02]  /*beb0*/  PRMT R35, R6, 0x3340, R1 ;  /* 0x0000334006237816 */ /* 0x000fe40000000001 */
[----:B------:R-:W-:Y:S01]  /*bec0*/  SHF.R.U32.HI R6, RZ, 0x8, R37 ;  /* 0x00000008ff067819 */ /* 0x000fe20000011625 */
[----:B------:R-:W-:Y:S01]  /*bed0*/  FFMA.FTZ R5, R72, 1.4426950216293334961, R5 ;  /* 0x3fb8aa3b48057823 */ /* 0x000fe20000010005 */
[----:B------:R-:W-:Y:S02]  /*bee0*/  LOP3.LUT R37, R4, 0xffff, RZ, 0xc0, !PT ;  /* 0x0000ffff04257812 */ /* 0x000fe400078ec0ff */
[----:B------:R-:W-:Y:S01]  /*bef0*/  LOP3.LUT R4, R7, 0xffff, RZ, 0xc0, !PT ;  /* 0x0000ffff07047812 */ /* 0x000fe200078ec0ff */
[----:B------:R-:W-:Y:S01]  /*bf00*/  FADD R5, R70, R5 ;  /* 0x0000000546057221 */ /* 0x000fe20000000000 */
[----:B------:R-:W-:-:S02]  /*bf10*/  PRMT R25, R8, 0x3340, R1 ;  /* 0x0000334008197816 */ /* 0x000fc40000000001 */
[----:B------:R-:W-:Y:S02]  /*bf20*/  SHF.R.U32.HI R8, RZ, 0x8, R38 ;  /* 0x00000008ff087819 */ /* 0x000fe40000011626 */
[----:B------:R-:W-:Y:S02]  /*bf30*/  SHF.R.U32.HI R9, RZ, 0x8, R39 ;  /* 0x00000008ff097819 */ /* 0x000fe40000011627 */
[----:B------:R-:W-:Y:S02]  /*bf40*/  PRMT R26, R4, 0x3340, R1 ;  /* 0x00003340041a7816 */ /* 0x000fe40000000001 */
[----:B------:R-:W-:Y:S02]  /*bf50*/  SHF.R.U32.HI R4, RZ, 0x8, R46 ;  /* 0x00000008ff047819 */ /* 0x000fe4000001162e */
[----:B------:R-:W-:Y:S02]  /*bf60*/  LOP3.LUT R9, R9, 0xffff, RZ, 0xc0, !PT ;  /* 0x0000ffff09097812 */ /* 0x000fe400078ec0ff */
[----:B------:R-:W-:-:S02]  /*bf70*/  LOP3.LUT R8, R8, 0xffff, RZ, 0xc0, !PT ;  /* 0x0000ffff08087812 */ /* 0x000fc400078ec0ff */
[----:B------:R-:W-:Y:S02]  /*bf80*/  SHF.R.U32.HI R7, RZ, 0x8, R43 ;  /* 0x00000008ff077819 */ /* 0x000fe4000001162b */
[----:B------:R-:W-:Y:S02]  /*bf90*/  LOP3.LUT R4, R4, 0xffff, RZ, 0xc0, !PT ;  /* 0x0000ffff04047812 */ /* 0x000fe400078ec0ff */
[----:B------:R-:W-:Y:S02]  /*bfa0*/  PRMT R36, R8, 0x3340, R9 ;  /* 0x0000334008247816 */ /* 0x000fe40000000009 */
[----:B------:R-:W-:Y:S02]  /*bfb0*/  LOP3.LUT R9, R7, 0xffff, RZ, 0xc0, !PT ;  /* 0x0000ffff07097812 */ /* 0x000fe400078ec0ff */
[----:B------:R-:W-:Y:S01]  /*bfc0*/  PRMT R7, R4, 0x3340, R1 ;  /* 0x0000334004077816 */ /* 0x000fe20000000001 */
[----:B------:R-:W-:Y:S01]  /*bfd0*/  @P0 IMAD.MOV.U32 R4, RZ, RZ, 0x7f800000 ;  /* 0x7f800000ff040424 */ /* 0x000fe200078e00ff */
[----:B------:R-:W-:-:S02]  /*bfe0*/  LOP3.LUT R6, R6, 0xffff, RZ, 0xc0, !PT ;  /* 0x0000ffff06067812 */ /* 0x000fc400078ec0ff */
[----:B-----5:R-:W-:Y:S01]  /*bff0*/  LOP3.LUT R146, R75, 0x3f, RZ, 0xc0, !PT ;  /* 0x0000003f4b927812 */ /* 0x020fe200078ec0ff */
[----:B------:R-:W-:Y:S01]  /*c000*/  @P0 FFMA.FTZ R5, R3, R4, +INF ;  /* 0x7f80000003050423 */ /* 0x000fe20000010004 */
[----:B------:R-:W-:Y:S02]  /*c010*/  PRMT R37, R37, 0x3340, R6 ;  /* 0x0000334025257816 */ /* 0x000fe40000000006 */
[----:B------:R-:W-:Y:S01]  /*c020*/  SHF.R.U32.HI R6, RZ, 0x8, R54 ;  /* 0x00000008ff067819 */ /* 0x000fe20000011636 */
[----:B--2---:R-:W-:Y:S01]  /*c030*/  IMAD R144, R144, 0x40, R146 ;  /* 0x0000004090907824 */ /* 0x004fe200078e0292 */
[----:B------:R-:W-:Y:S02]  /*c040*/  SHF.R.U32.HI R8, RZ, 0x8, R62 ;  /* 0x00000008ff087819 */ /* 0x000fe4000001163e */
[----:B------:R-:W-:Y:S01]  /*c050*/  FSEL R4, R5, -INF , P2 ;  /* 0xff80000005047808 */ /* 0x000fe20001000000 */
[----:B------:R-:W-:Y:S01]  /*c060*/  IMAD R3, R144, UR5, RZ ;  /* 0x0000000590037c24 */ /* 0x000fe2000f8e02ff */
[----:B------:R-:W-:Y:S01]  /*c070*/  SHF.R.U32.HI R5, RZ, 0x6, R75 ;  /* 0x00000006ff057819 */ /* 0x000fe2000001164b */
[----:B------:R-:W-:Y:S01]  /*c080*/  USHF.R.S32.HI UR5, URZ, 0x1f, UR4 ;  /* 0x0000001fff057899 */ /* 0x000fe20008011404 */
[----:B------:R-:W-:Y:S01]  /*c090*/  F2FP.SATFINITE.E4M3.F32.PACK_AB_MERGE_C R48, R49, R48, RZ ;  /* 0x000000303130723e */ /* 0x000fe200048070ff */
[----:B------:R-:W-:Y:S01]  /*c0a0*/  FFMA R121, R4, 0.69314718246459960938, R69 ;  /* 0x3f31721804797823 */ /* 0x000fe20000000045 */
[----:B------:R-:W-:-:S02]  /*c0b0*/  F2FP.SATFINITE.E4M3.F32.PACK_AB_MERGE_C R64, R65, R64, RZ ;  /* 0x000000404140723e */ /* 0x000fc400048070ff */
[----:B------:R-:W-:Y:S02]  /*c0c0*/  LOP3.LUT R6, R6, 0xffff, RZ, 0xc0, !PT ;  /* 0x0000ffff06067812 */ /* 0x000fe400078ec0ff */
[----:B------:R-:W-:Y:S02]  /*c0d0*/  LOP3.LUT R8, R8, 0xffff, RZ, 0xc0, !PT ;  /* 0x0000ffff08087812 */ /* 0x000fe400078ec0ff */
[----:B------:R-:W-:Y:S02]  /*c0e0*/  LOP3.LUT R16, R16, 0xffff, RZ, 0xc0, !PT ;  /* 0x0000ffff10107812 */ /* 0x000fe400078ec0ff */
[----:B------:R-:W-:Y:S02]  /*c0f0*/  SGXT.U32 R5, R5, 0x2 ;  /* 0x000000020505781a */ /* 0x000fe40000000000 */
[----:B------:R-:W-:Y:S02]  /*c100*/  LOP3.LUT R32, R32, 0xffff, RZ, 0xc0, !PT ;  /* 0x0000ffff20207812 */ /* 0x000fe400078ec0ff */
[----:B------:R-:W-:Y:S01]  /*c110*/  LOP3.LUT R48, R48, 0xffff, RZ, 0xc0, !PT ;  /* 0x0000ffff30307812 */ /* 0x000fe200078ec0ff */
[----:B-1----:R-:W-:Y:S01]  /*c120*/  IMAD R4, R5, R134, RZ ;  /* 0x0000008605047224 */ /* 0x002fe200078e02ff */
[----:B------:R-:W-:-:S02]  /*c130*/  LOP3.LUT R64, R64, 0xffff, RZ, 0xc0, !PT ;  /* 0x0000ffff40407812 */ /* 0x000fc400078ec0ff */
[----:B------:R-:W-:Y:S01]  /*c140*/  PRMT R6, R6, 0x3340, R9 ;  /* 0x0000334006067816 */ /* 0x000fe20000000009 */
[----:B------:R-:W-:Y:S01]  /*c150*/  IMAD R5, R134, 0x4, R4 ;  /* 0x0000000486057824 */ /* 0x000fe200078e0204 */
[----:B------:R-:W-:Y:S02]  /*c160*/  PRMT R39, R8, 0x3340, R1 ;  /* 0x0000334008277816 */ /* 0x000fe40000000001 */
[----:B------:R-:W-:Y:S02]  /*c170*/  PRMT R8, R11, 0x4210, R16 ;  /* 0x000042100b087816 */ /* 0x000fe40000000010 */
[----:B------:R-:W-:Y:S02]  /*c180*/  PRMT R9, R13, 0x4210, R32 ;  /* 0x000042100d097816 */ /* 0x000fe40000000020 */
[----:B------:R-:W-:Y:S02]  /*c190*/  PRMT R10, R15, 0x4210, R48 ;  /* 0x000042100f0a7816 */ /* 0x000fe40000000030 */
[----:B------:R-:W-:-:S02]  /*c1a0*/  PRMT R11, R17, 0x4210, R64 ;  /* 0x00004210110b7816 */ /* 0x000fc40000000040 */
[----:B------:R-:W-:Y:S02]  /*c1b0*/  PRMT R19, R12, 0x5410, R19 ;  /* 0x000054100c137816 */ /* 0x000fe40000000013 */
[----:B------:R-:W-:Y:S01]  /*c1c0*/  PRMT R21, R14, 0x5410, R21 ;  /* 0x000054100e157816 */ /* 0x000fe20000000015 */
[----:B------:R0:W-:Y:S01]  /*c1d0*/  STS.128 [R68], R8 ;  /* 0x0000000844007388 */ /* 0x0001e20000000c00 */
[----:B------:R-:W-:Y:S02]  /*c1e0*/  PRMT R23, R20, 0x5410, R23 ;  /* 0x0000541014177816 */ /* 0x000fe40000000017 */
[----:B------:R-:W-:Y:S02]  /*c1f0*/  PRMT R25, R22, 0x5410, R25 ;  /* 0x0000541016197816 */ /* 0x000fe40000000019 */
[----:B------:R-:W-:Y:S02]  /*c200*/  PRMT R39, R6, 0x5410, R39 ;  /* 0x0000541006277816 */ /* 0x000fe40000000027 */
[----:B----4-:R-:W-:Y:S01]  /*c210*/  IADD3 R136, P0, P2, R3, UR4, R136 ;  /* 0x0000000403887c10 */ /* 0x010fe2000fa1e088 */
[----:B------:R-:W1:Y:S01]  /*c220*/  LDCU UR4, c[0x0][0x3ec] ;  /* 0x00007d80ff0477ac */ /* 0x000e620008000800 */
[----:B------:R-:W-:-:S02]  /*c230*/  SHF.R.S32.HI R6, RZ, 0x1f, R3 ;  /* 0x0000001fff067819 */ /* 0x000fc40000011403 */
[----:B------:R-:W-:Y:S02]  /*c240*/  F2FP.SATFINITE.E4M3.F32.PACK_AB_MERGE_C R50, R51, R50, RZ ;  /* 0x000000323332723e */ /* 0x000fe400048070ff */
[----:B------:R-:W-:Y:S01]  /*c250*/  IADD3.X R142, PT, PT, R6, UR5, R137, P0, P2 ;  /* 0x00000005068e7c10 */ /* 0x000fe200087e4489 */
[----:B------:R-:W-:Y:S01]  /*c260*/  IMAD R6, R134, 0x4, R5 ;  /* 0x0000000486067824 */ /* 0x000fe200078e0205 */
[----:B------:R-:W-:Y:S02]  /*c270*/  LOP3.LUT R50, R50, 0xffff, RZ, 0xc0, !PT ;  /* 0x0000ffff32327812 */ /* 0x000fe400078ec0ff */
[----:B0-----:R-:W-:Y:S02]  /*c280*/  PRMT R8, R19, 0x5210, R16 ;  /* 0x0000521013087816 */ /* 0x001fe40000000010 */
[----:B------:R-:W-:Y:S02]  /*c290*/  PRMT R9, R21, 0x5210, R32 ;  /* 0x0000521015097816 */ /* 0x000fe40000000020 */
[----:B------:R-:W-:-:S02]  /*c2a0*/  PRMT R10, R23, 0x5210, R48 ;  /* 0x00005210170a7816 */ /* 0x000fc40000000030 */
[----:B------:R-:W-:Y:S02]  /*c2b0*/  PRMT R11, R25, 0x5210, R64 ;  /* 0x00005210190b7816 */ /* 0x000fe40000000040 */
[----:B------:R-:W-:Y:S01]  /*c2c0*/  PRMT R7, R36, 0x5410, R7 ;  /* 0x0000541024077816 */ /* 0x000fe20000000007 */
[----:B-1----:R-:W-:Y:S01]  /*c2d0*/  UIMAD UR4, UR77, UR4, URZ ;  /* 0x000000044d0472a4 */ /* 0x002fe2000f8e02ff */
[--C-:B------:R-:W-:Y:S01]  /*c2e0*/  PRMT R30, R31, 0x4210, R50.reuse ;  /* 0x000042101f1e7816 */ /* 0x100fe20000000032 */
[----:B------:R0:W-:Y:S01]  /*c2f0*/  STS.128 [R68+0x400], R8 ;  /* 0x0004000844007388 */ /* 0x0001e20000000c00 */
[----:B------:R-:W-:Y:S01]  /*c300*/  PRMT R50, R7, 0x5210, R50 ;  /* 0x0000521007327816 */ /* 0x000fe20000000032 */
[----:B------:R-:W-:Y:S01]  /*c310*/  USHF.L.U32 UR6, UR4, 0x2, URZ ;  /* 0x0000000204067899 */ /* 0x000fe200080006ff */
[C---:B------:R-:W-:Y:S01]  /*c320*/  LEA.HI R7, R75.reuse, 0xc, RZ, 0x1a ;  /* 0x0000000c4b077811 */ /* 0x040fe200078fd0ff */
[----:B------:R-:W-:Y:S01]  /*c330*/  UIMAD.WIDE UR4, UR4, 0x4, URZ ;  /* 0x00000004040478a5 */ /* 0x000fe2000f8e02ff */
[----:B------:R-:W-:-:S02]  /*c340*/  LEA.HI R15, R75, 0x1c, RZ, 0x1a ;  /* 0x0000001c4b0f7811 */ /* 0x000fc400078fd0ff */
[----:B------:R-:W-:Y:S01]  /*c350*/  LEA.HI R17, R75, 0x3c, RZ, 0x1a ;  /* 0x0000003c4b117811 */ /* 0x000fe200078fd0ff */
[----:B------:R-:W-:Y:S01]  /*c360*/  IMAD R7, R7, R134, RZ ;  /* 0x0000008607077224 */ /* 0x000fe200078e02ff */
[----:B------:R-:W-:Y:S02]  /*c370*/  LOP3.LUT R18, R18, 0xffff, RZ, 0xc0, !PT ;  /* 0x0000ffff12127812 */ /* 0x000fe400078ec0ff */
[----:B------:R-:W-:Y:S02]  /*c380*/  PRMT R35, R24, 0x5410, R35 ;  /* 0x0000541018237816 */ /* 0x000fe40000000023 */
[----:B------:R-:W-:Y:S02]  /*c390*/  IADD3 R16, P5, PT, R4, R136, RZ ;  /* 0x0000008804107210 */ /* 0x000fe40007fbe0ff */
[----:B------:R-:W-:Y:S01]  /*c3a0*/  LEA.HI R19, R75, 0xec, RZ, 0x1a ;  /* 0x000000ec4b137811 */ /* 0x000fe200078fd0ff */
[C---:B0-----:R-:W-:Y:S01]  /*c3b0*/  IMAD R8, R134.reuse, 0x8, R6 ;  /* 0x0000000886087824 */ /* 0x041fe200078e0206 */
[--C-:B------:R-:W-:Y:S01]  /*c3c0*/  PRMT R28, R27, 0x4210, R18.reuse ;  /* 0x000042101b1c7816 */ /* 0x100fe20000000012 */
[----:B------:R-:W-:Y:S01]  /*c3d0*/  IMAD R11, R15, R134, RZ ;  /* 0x000000860f0b7224 */ /* 0x000fe200078e02ff */
[----:B------:R-:W-:Y:S01]  /*c3e0*/  PRMT R48, R35, 0x5210, R18 ;  /* 0x0000521023307816 */ /* 0x000fe20000000012 */
[C---:B------:R-:W-:Y:S01]  /*c3f0*/  IMAD R9, R134.reuse, 0x4, R8 ;  /* 0x0000000486097824 */ /* 0x040fe200078e0208 */
[----:B------:R-:W-:Y:S01]  /*c400*/  F2FP.SATFINITE.E4M3.F32.PACK_AB_MERGE_C R66, R67, R66, RZ ;  /* 0x000000424342723e */ /* 0x000fe200048070ff */
[----:B------:R-:W-:Y:S01]  /*c410*/  IMAD R15, R17, R134, RZ ;  /* 0x00000086110f7224 */ /* 0x000fe200078e02ff */
[----:B------:R-:W-:Y:S01]  /*c420*/  IADD3 R18, P4, PT, R7, R136, RZ ;  /* 0x0000008807127210 */ /* 0x000fe20007f9e0ff */
[----:B------:R-:W-:Y:S01]  /*c430*/  IMAD R10, R134, 0x4, R9 ;  /* 0x00000004860a7824 */ /* 0x000fe200078e0209 */
[----:B------:R-:W-:Y:S01]  /*c440*/  LEA.HI.X.SX32 R17, R4, R142, 0x1, P5 ;  /* 0x0000008e04117211 */ /* 0x000fe200028f0eff */
[----:B------:R-:W-:Y:S01]  /*c450*/  IMAD R46, R19, R134, RZ ;  /* 0x00000086132e7224 */ /* 0x000fe200078e02ff */
[----:B------:R-:W-:Y:S01]  /*c460*/  LOP3.LUT R34, R34, 0xffff, RZ, 0xc0, !PT ;  /* 0x0000ffff22227812 */ /* 0x000fe200078ec0ff */
[----:B------:R-:W-:Y:S01]  /*c470*/  IMAD R53, R134, 0x8, R10 ;  /* 0x0000000886357824 */ /* 0x000fe200078e020a */
[----:B------:R-:W-:-:S02]  /*c480*/  LOP3.LUT R66, R66, 0xffff, RZ, 0xc0, !PT ;  /* 0x0000ffff42427812 */ /* 0x000fc400078ec0ff */
[----:B------:R-:W-:Y:S01]  /*c490*/  IADD3 R20, P3, PT, R11, R136, RZ ;  /* 0x000000880b147210 */ /* 0x000fe20007f7e0ff */
[C---:B------:R-:W-:Y:S01]  /*c4a0*/  IMAD R59, R134.reuse, 0x4, R53 ;  /* 0x00000004863b7824 */ /* 0x040fe200078e0235 */
[-C--:B------:R-:W-:Y:S02]  /*c4b0*/  LEA.HI.X.SX32 R19, R7, R142.reuse, 0x1, P4 ;  /* 0x0000008e07137211 */ /* 0x080fe400020f0eff */
[----:B------:R-:W-:Y:S01]  /*c4c0*/  PRMT R29, R29, 0x4210, R34 ;  /* 0x000042101d1d7816 */ /* 0x000fe20000000022 */
[C---:B------:R-:W-:Y:S01]  /*c4d0*/  IMAD R61, R134.reuse, 0x4, R59 ;  /* 0x00000004863d7824 */ /* 0x040fe200078e023b */
[----:B------:R-:W-:Y:S02]  /*c4e0*/  PRMT R31, R33, 0x4210, R66 ;  /* 0x00004210211f7816 */ /* 0x000fe40000000042 */
[----:B------:R-:W-:Y:S01]  /*c4f0*/  LEA.HI.X.SX32 R21, R11, R142, 0x1, P3 ;  /* 0x0000008e0b157211 */ /* 0x000fe200018f0eff */
[C---:B------:R-:W-:Y:S01]  /*c500*/  IMAD R4, R134.reuse, 0x8, R61 ;  /* 0x0000000886047824 */ /* 0x040fe200078e023d */
[----:B------:R-:W-:Y:S01]  /*c510*/  PRMT R37, R37, 0x5410, R26 ;  /* 0x0000541025257816 */ /* 0x000fe2000000001a */
[----:B------:R0:W-:Y:S01]  /*c520*/  STS.128 [R68+0x800], R28 ;  /* 0x0008001c44007388 */ /* 0x0001e20000000c00 */
[C---:B------:R-:W-:Y:S01]  /*c530*/  LEA.HI R13, R75.reuse, 0x2c, RZ, 0x1a ;  /* 0x0000002c4b0d7811 */ /* 0x040fe200078fd0ff */
[----:B------:R-:W-:Y:S01]  /*c540*/  IMAD R7, R134, 0x4, R4 ;  /* 0x0000000486077824 */ /* 0x000fe200078e0204 */
[----:B------:R-:W-:-:S02]  /*c550*/  LEA.HI R27, R75, 0x4c, RZ, 0x1a ;  /* 0x0000004c4b1b7811 */ /* 0x000fc400078fd0ff */
[----:B------:R-:W-:Y:S01]  /*c560*/  PRMT R49, R37, 0x5210, R34 ;  /* 0x0000521025317816 */ /* 0x000fe20000000022 */
[C---:B------:R-:W-:Y:S01]  /*c570*/  IMAD R11, R134.reuse, 0x4, R7 ;  /* 0x00000004860b7824 */ /* 0x040fe200078e0207 */
[----:B------:R-:W-:Y:S01]  /*c580*/  LEA.HI R33, R75, 0x7c, RZ, 0x1a ;  /* 0x0000007c4b217811 */ /* 0x000fe200078fd0ff */
[-C--:B------:R-:W-:Y:S01]  /*c590*/  IMAD R13, R13, R134.reuse, RZ ;  /* 0x000000860d0d7224 */ /* 0x080fe200078e02ff */
[C---:B------:R-:W-:Y:S01]  /*c5a0*/  LEA.HI R35, R75.reuse, 0x8c, RZ, 0x1a ;  /* 0x0000008c4b237811 */ /* 0x040fe200078fd0ff */
[C---:B------:R-:W-:Y:S01]  /*c5b0*/  IMAD R65, R134.reuse, 0x8, R11 ;  /* 0x0000000886417824 */ /* 0x040fe200078e020b */
[----:B------:R-:W-:Y:S01]  /*c5c0*/  LEA.HI R37, R75, 0x9c, RZ, 0x1a ;  /* 0x0000009c4b257811 */ /* 0x000fe200078fd0ff */
[-C--:B------:R-:W-:Y:S01]  /*c5d0*/  IMAD R27, R27, R134.reuse, RZ ;  /* 0x000000861b1b7224 */ /* 0x080fe200078e02ff */
[----:B------:R-:W-:Y:S01]  /*c5e0*/  PRMT R51, R39, 0x5210, R66 ;  /* 0x0000521027337816 */ /* 0x000fe20000000042 */
[C---:B------:R-:W-:Y:S01]  /*c5f0*/  IMAD R71, R134.reuse, 0x4, R65 ;  /* 0x0000000486477824 */ /* 0x040fe200078e0241 */
[----:B------:R-:W-:Y:S01]  /*c600*/  LEA.HI R39, R75, 0xac, RZ, 0x1a ;  /* 0x000000ac4b277811 */ /* 0x000fe200078fd0ff */
[-C--:B------:R-:W-:Y:S01]  /*c610*/  IMAD R33, R33, R134.reuse, RZ ;  /* 0x0000008621217224 */ /* 0x080fe200078e02ff */
[----:B0-----:R-:W-:Y:S01]  /*c620*/  LEA.HI R29, R75, 0x5c, RZ, 0x1a ;  /* 0x0000005c4b1d7811 */ /* 0x001fe200078fd0ff */
[-C--:B------:R-:W-:Y:S01]  /*c630*/  IMAD R35, R35, R134.reuse, RZ ;  /* 0x0000008623237224 */ /* 0x080fe200078e02ff */
[----:B------:R-:W-:Y:S01]  /*c640*/  LEA.HI R31, R75, 0x6c, RZ, 0x1a ;  /* 0x0000006c4b1f7811 */ /* 0x000fe200078fd0ff */
[-C--:B------:R-:W-:Y:S01]  /*c650*/  IMAD R37, R37, R134.reuse, RZ ;  /* 0x0000008625257224 */ /* 0x080fe200078e02ff */
[----:B------:R-:W-:Y:S01]  /*c660*/  LEA.HI R41, R75, 0xbc, RZ, 0x1a ;  /* 0x000000bc4b297811 */ /* 0x000fe200078fd0ff */
[-C--:B------:R-:W-:Y:S01]  /*c670*/  IMAD R29, R29, R134.reuse, RZ ;  /* 0x000000861d1d7224 */ /* 0x080fe200078e02ff */
[----:B------:R-:W-:Y:S01]  /*c680*/  LOP3.LUT R3, R75, 0xff, RZ, 0xc0, !PT ;  /* 0x000000ff4b037812 */ /* 0x000fe200078ec0ff */
[-C--:B------:R-:W-:Y:S01]  /*c690*/  IMAD R31, R31, R134.reuse, RZ ;  /* 0x000000861f1f7224 */ /* 0x080fe200078e02ff */
[----:B------:R-:W-:Y:S01]  /*c6a0*/  LEA.HI R43, R75, 0xcc, RZ, 0x1a ;  /* 0x000000cc4b2b7811 */ /* 0x000fe200078fd0ff */
[-C--:B------:R-:W-:Y:S01]  /*c6b0*/  IMAD R39, R39, R134.reuse, RZ ;  /* 0x0000008627277224 */ /* 0x080fe200078e02ff */
[----:B------:R-:W-:Y:S01]  /*c6c0*/  LEA.HI R45, R75, 0xdc, RZ, 0x1a ;  /* 0x000000dc4b2d7811 */ /* 0x000fe200078fd0ff */
[----:B------:R-:W-:Y:S01]  /*c6d0*/  IMAD R41, R41, R134, RZ ;  /* 0x0000008629297224 */ /* 0x000fe200078e02ff */
[----:B------:R-:W-:Y:S01]  /*c6e0*/  LEA.HI R47, R75, 0xfc, RZ, 0x1a ;  /* 0x000000fc4b2f7811 */ /* 0x000fe200078fd0ff */
[C---:B------:R-:W-:Y:S01]  /*c6f0*/  IMAD R75, R134.reuse, 0x4, R71 ;  /* 0x00000004864b7824 */ /* 0x040fe200078e0247 */
[----:B------:R-:W-:Y:S01]  /*c700*/  IADD3 R22, P2, PT, R13, R136, RZ ;  /* 0x000000880d167210 */ /* 0x000fe20007f5e0ff */
[----:B------:R-:W-:Y:S01]  /*c710*/  IMAD R43, R43, R134, RZ ;  /* 0x000000862b2b7224 */ /* 0x000fe200078e02ff */
[----:B------:R-:W-:Y:S01]  /*c720*/  IADD3 R24, P0, PT, R15, R136, RZ ;  /* 0x000000880f187210 */ /* 0x000fe20007f1e0ff */
[----:B------:R-:W-:Y:S01]  /*c730*/  IMAD R45, R45, R134, RZ ;  /* 0x000000862d2d7224 */ /* 0x000fe200078e02ff */
[-C--:B------:R-:W-:Y:S01]  /*c740*/  IADD3 R12, P6, PT, R27, R136.reuse, RZ ;  /* 0x000000881b0c7210 */ /* 0x080fe20007fde0ff */
[C---:B------:R-:W-:Y:S01]  /*c750*/  IMAD R76, R134.reuse, 0x8, R75 ;  /* 0x00000008864c7824 */ /* 0x040fe200078e024b */
[----:B------:R-:W-:Y:S01]  /*c760*/  IADD3 R14, P5, PT, R29, R136, RZ ;  /* 0x000000881d0e7210 */ /* 0x000fe20007fbe0ff */
[----:B------:R-:W-:Y:S01]  /*c770*/  IMAD R47, R47, R134, RZ ;  /* 0x000000862f2f7224 */ /* 0x000fe200078e02ff */
[-C--:B------:R-:W-:Y:S01]  /*c780*/  IADD3 R26, P4, PT, R31, R136.reuse, RZ ;  /* 0x000000881f1a7210 */ /* 0x080fe20007f9e0ff */
[C---:B------:R-:W-:Y:S01]  /*c790*/  IMAD R77, R134.reuse, 0x4, R76 ;  /* 0x00000004864d7824 */ /* 0x040fe200078e024c */
[----:B------:R-:W-:Y:S01]  /*c7a0*/  IADD3 R32, P3, PT, R33, R136, RZ ;  /* 0x0000008821207210 */ /* 0x000fe20007f7e0ff */
[----:B------:R0:W-:Y:S01]  /*c7b0*/  STS.128 [R68+0xc00], R48 ;  /* 0x000c003044007388 */ /* 0x0001e20000000c00 */
[-C--:B------:R-:W-:Y:S01]  /*c7c0*/  LEA.HI.X.SX32 R23, R13, R142.reuse, 0x1, P2 ;  /* 0x0000008e0d177211 */ /* 0x080fe200010f0eff */
[C---:B------:R-:W-:Y:S01]  /*c7d0*/  IMAD R80, R134.reuse, 0x4, R77 ;  /* 0x0000000486507824 */ /* 0x040fe200078e024d */
[----:B------:R-:W-:Y:S01]  /*c7e0*/  LEA.HI.X.SX32 R25, R15, R142, 0x1, P0 ;  /* 0x0000008e0f197211 */ /* 0x000fe200000f0eff */
[----:B------:R-:W-:Y:S01]  /*c7f0*/  BAR.SYNC.DEFER_BLOCKING 0x0 ;  /* 0x0000000000007b1d */ /* 0x000fe20000010000 */
[-C--:B------:R-:W-:Y:S01]  /*c800*/  IADD3 R28, P2, PT, R35, R136.reuse, RZ ;  /* 0x00000088231c7210 */ /* 0x080fe20007f5e0ff */
[----:B------:R-:W-:Y:S01]  /*c810*/  IMAD R81, R134, 0x8, R80 ;  /* 0x0000000886517824 */ /* 0x000fe200078e0250 */
[----:B------:R-:W-:-:S02]  /*c820*/  IADD3 R30, P0, PT, R37, R136, RZ ;  /* 0x00000088251e7210 */ /* 0x000fc40007f1e0ff */
[-C--:B------:R-:W-:Y:S02]  /*c830*/  LEA.HI.X.SX32 R13, R27, R142.reuse, 0x1, P6 ;  /* 0x0000008e1b0d7211 */ /* 0x080fe400030f0eff */
[----:B------:R-:W-:Y:S02]  /*c840*/  LEA.HI.X.SX32 R15, R29, R142, 0x1, P5 ;  /* 0x0000008e1d0f7211 */ /* 0x000fe400028f0eff */
[-C--:B------:R-:W-:Y:S02]  /*c850*/  IADD3 R34, P6, PT, R39, R136.reuse, RZ ;  /* 0x0000008827227210 */ /* 0x080fe40007fde0ff */
[----:B------:R-:W-:Y:S02]  /*c860*/  IADD3 R36, P5, PT, R41, R136, RZ ;  /* 0x0000008829247210 */ /* 0x000fe40007fbe0ff */
[-C--:B------:R-:W-:Y:S02]  /*c870*/  LEA.HI.X.SX32 R27, R31, R142.reuse, 0x1, P4 ;  /* 0x0000008e1f1b7211 */ /* 0x080fe400020f0eff */
[----:B------:R-:W-:-:S02]  /*c880*/  LEA.HI.X.SX32 R33, R33, R142, 0x1, P3 ;  /* 0x0000008e21217211 */ /* 0x000fc400018f0eff */
[-C--:B------:R-:W-:Y:S02]  /*c890*/  IADD3 R38, P4, PT, R43, R136.reuse, RZ ;  /* 0x000000882b267210 */ /* 0x080fe40007f9e0ff */
[----:B------:R-:W-:Y:S02]  /*c8a0*/  IADD3 R40, P3, PT, R45, R136, RZ ;  /* 0x000000882d287210 */ /* 0x000fe40007f7e0ff */
[-C--:B------:R-:W-:Y:S02]  /*c8b0*/  LEA.HI.X.SX32 R29, R35, R142.reuse, 0x1, P2 ;  /* 0x0000008e231d7211 */ /* 0x080fe400010f0eff */
[----:B------:R-:W-:Y:S02]  /*c8c0*/  LEA.HI.X.SX32 R31, R37, R142, 0x1, P0 ;  /* 0x0000008e251f7211 */ /* 0x000fe400000f0eff */
[-C--:B------:R-:W-:Y:S02]  /*c8d0*/  IADD3 R42, P2, PT, R46, R136.reuse, RZ ;  /* 0x000000882e2a7210 */ /* 0x080fe40007f5e0ff */
[----:B------:R-:W-:-:S02]  /*c8e0*/  IADD3 R44, P0, PT, R47, R136, RZ ;  /* 0x000000882f2c7210 */ /* 0x000fc40007f1e0ff */
[-C--:B------:R-:W-:Y:S02]  /*c8f0*/  LEA.HI.X.SX32 R35, R39, R142.reuse, 0x1, P6 ;  /* 0x0000008e27237211 */ /* 0x080fe400030f0eff */
[-C--:B------:R-:W-:Y:S02]  /*c900*/  LEA.HI.X.SX32 R37, R41, R142.reuse, 0x1, P5 ;  /* 0x0000008e29257211 */ /* 0x080fe400028f0eff */
[-C--:B------:R-:W-:Y:S02]  /*c910*/  LEA.HI.X.SX32 R39, R43, R142.reuse, 0x1, P4 ;  /* 0x0000008e2b277211 */ /* 0x080fe400020f0eff */
[-C--:B------:R-:W-:Y:S02]  /*c920*/  LEA.HI.X.SX32 R41, R45, R142.reuse, 0x1, P3 ;  /* 0x0000008e2d297211 */ /* 0x080fe400018f0eff */
[-C--:B------:R-:W-:Y:S02]  /*c930*/  LEA.HI.X.SX32 R43, R46, R142.reuse, 0x1, P2 ;  /* 0x0000008e2e2b7211 */ /* 0x080fe400010f0eff */
[----:B------:R-:W-:-:S02]  /*c940*/  LEA.HI.X.SX32 R45, R47, R142, 0x1, P0 ;  /* 0x0000008e2f2d7211 */ /* 0x000fc400000f0eff */
[CC--:B------:R-:W-:Y:S02]  /*c950*/  IADD3 R46, P0, PT, R5.reuse, R136.reuse, RZ ;  /* 0x00000088052e7210 */ /* 0x0c0fe40007f1e0ff */
[----:B0-----:R-:W-:Y:S02]  /*c960*/  IADD3 R48, P2, PT, R6, R136, RZ ;  /* 0x0000008806307210 */ /* 0x001fe40007f5e0ff */
[-C--:B------:R-:W-:Y:S01]  /*c970*/  LEA.HI.X.SX32 R47, R5, R142.reuse, 0x1, P0 ;  /* 0x0000008e052f7211 */ /* 0x080fe200000f0eff */
[----:B------:R-:W-:Y:S01]  /*c980*/  IMAD R5, R134, 0x4, R81 ;  /* 0x0000000486057824 */ /* 0x000fe200078e0251 */
[----:B------:R-:W-:Y:S02]  /*c990*/  LEA.HI.X.SX32 R49, R6, R142, 0x1, P2 ;  /* 0x0000008e06317211 */ /* 0x000fe400010f0eff */
[-C--:B------:R-:W-:Y:S01]  /*c9a0*/  IADD3 R50, P3, PT, R8, R136.reuse, RZ ;  /* 0x0000008808327210 */ /* 0x080fe20007f7e0ff */
[----:B------:R-:W-:Y:S01]  /*c9b0*/  IMAD R6, R134, 0x4, R5 ;  /* 0x0000000486067824 */ /* 0x000fe200078e0205 */
[----:B------:R-:W-:-:S02]  /*c9c0*/  IADD3 R56, P0, PT, R9, R136, RZ ;  /* 0x0000008809387210 */ /* 0x000fc40007f1e0ff */
[----:B------:R-:W-:Y:S01]  /*c9d0*/  LEA.HI.X.SX32 R51, R8, R142, 0x1, P3 ;  /* 0x0000008e08337211 */ /* 0x000fe200018f0eff */
[C---:B------:R-:W-:Y:S01]  /*c9e0*/  IMAD R85, R134.reuse, 0x8, R6 ;  /* 0x0000000886557824 */ /* 0x040fe200078e0206 */
[----:B------:R-:W-:Y:S02]  /*c9f0*/  IADD3 R52, P3, PT, R53, R136, RZ ;  /* 0x0000008835347210 */ /* 0x000fe40007f7e0ff */
[-C--:B------:R-:W-:Y:S01]  /*ca00*/  LEA.HI.X.SX32 R57, R9, R142.reuse, 0x1, P0 ;  /* 0x0000008e09397211 */ /* 0x080fe200000f0eff */
[C---:B------:R-:W-:Y:S01]  /*ca10*/  IMAD R90, R134.reuse, 0x4, R85 ;  /* 0x00000004865a7824 */ /* 0x040fe200078e0255 */
[----:B------:R-:W-:Y:S02]  /*ca20*/  LEA.HI.X.SX32 R53, R53, R142, 0x1, P3 ;  /* 0x0000008e35357211 */ /* 0x000fe400018f0eff */
[-C--:B------:R-:W-:Y:S01]  /*ca30*/  IADD3 R62, P0, PT, R59, R136.reuse, RZ ;  /* 0x000000883b3e7210 */ /* 0x080fe20007f1e0ff */
[----:B------:R-:W-:Y:S01]  /*ca40*/  IMAD R91, R134, 0x4, R90 ;  /* 0x00000004865b7824 */ /* 0x000fe200078e025a */
[----:B------:R-:W-:-:S02]  /*ca50*/  IADD3 R58, P3, PT, R4, R136, RZ ;  /* 0x00000088043a7210 */ /* 0x000fc40007f7e0ff */
[----:B------:R-:W-:Y:S02]  /*ca60*/  IADD3 R54, P2, PT, R10, R136, RZ ;  /* 0x000000880a367210 */ /* 0x000fe40007f5e0ff */
[-C--:B------:R-:W-:Y:S02]  /*ca70*/  LEA.HI.X.SX32 R63, R59, R142.reuse, 0x1, P0 ;  /* 0x0000008e3b3f7211 */ /* 0x080fe400000f0eff */
[----:B------:R-:W-:Y:S01]  /*ca80*/  LEA.HI.X.SX32 R59, R4, R142, 0x1, P3 ;  /* 0x0000008e043b7211 */ /* 0x000fe200018f0eff */
[----:B------:R-:W-:Y:S01]  /*ca90*/  IMAD R4, R134, 0x8, R91 ;  /* 0x0000000886047824 */ /* 0x000fe200078e025b */
[----:B------:R-:W-:Y:S02]  /*caa0*/  IADD3 R68, P0, PT, R7, R136, RZ ;  /* 0x0000008807447210 */ /* 0x000fe40007f1e0ff */
[----:B------:R-:W-:Y:S02]  /*cab0*/  LEA.HI.X.SX32 R55, R10, R142, 0x1, P2 ;  /* 0x0000008e0a377211 */ /* 0x000fe400010f0eff */
[----:B------:R-:W-:-:S02]  /*cac0*/  IADD3 R60, P2, PT, R61, R136, RZ ;  /* 0x000000883d3c7210 */ /* 0x000fc40007f5e0ff */
[-C--:B------:R-:W-:Y:S01]  /*cad0*/  LEA.HI.X.SX32 R69, R7, R142.reuse, 0x1, P0 ;  /* 0x0000008e07457211 */ /* 0x080fe200000f0eff */
[C---:B------:R-:W-:Y:S01]  /*cae0*/  IMAD R7, R134.reuse, 0x4, R4 ;  /* 0x0000000486077824 */ /* 0x040fe200078e0204 */
[----:B------:R-:W-:Y:S02]  /*caf0*/  LEA.HI.X.SX32 R61, R61, R142, 0x1, P2 ;  /* 0x0000008e3d3d7211 */ /* 0x000fe400010f0eff */
[-C--:B------:R-:W-:Y:S01]  /*cb00*/  IADD3 R66, P2, PT, R11, R136.reuse, RZ ;  /* 0x000000880b427210 */ /* 0x080fe20007f5e0ff */
[C---:B------:R-:W-:Y:S01]  /*cb10*/  IMAD R97, R134.reuse, 0x4, R7 ;  /* 0x0000000486617824 */ /* 0x040fe200078e0207 */
[----:B------:R-:W-:Y:S02]  /*cb20*/  IADD3 R64, P3, PT, R65, R136, RZ ;  /* 0x0000008841407210 */ /* 0x000fe40007f7e0ff */
[-C--:B------:R-:W-:Y:S01]  /*cb30*/  LEA.HI.X.SX32 R67, R11, R142.reuse, 0x1, P2 ;  /* 0x0000008e0b437211 */ /* 0x080fe200010f0eff */
[----:B------:R-:W-:Y:S01]  /*cb40*/  IMAD R99, R134, 0x8, R97 ;  /* 0x0000000886637824 */ /* 0x000fe200078e0261 */
[----:B------:R-:W-:-:S02]  /*cb50*/  LEA.HI.X.SX32 R65, R65, R142, 0x1, P3 ;  /* 0x0000008e41417211 */ /* 0x000fc400018f0eff */
[-C--:B------:R-:W-:Y:S01]  /*cb60*/  IADD3 R72, P0, PT, R71, R136.reuse, RZ ;  /* 0x0000008847487210 */ /* 0x080fe20007f1e0ff */
[----:B------:R-:W-:Y:S01]  /*cb70*/  IMAD R102, R134, 0x4, R99 ;  /* 0x0000000486667824 */ /* 0x000fe200078e0263 */
[-C--:B------:R-:W-:Y:S02]  /*cb80*/  IADD3 R74, P2, PT, R75, R136.reuse, RZ ;  /* 0x000000884b4a7210 */ /* 0x080fe40007f5e0ff */
[----:B------:R-:W-:Y:S01]  /*cb90*/  IADD3 R70, P3, PT, R76, R136, RZ ;  /* 0x000000884c467210 */ /* 0x000fe20007f7e0ff */
[C---:B------:R-:W-:Y:S01]  /*cba0*/  IMAD R103, R134.reuse, 0x4, R102 ;  /* 0x0000000486677824 */ /* 0x040fe200078e0266 */
[-C--:B------:R-:W-:Y:S02]  /*cbb0*/  LEA.HI.X.SX32 R73, R71, R142.reuse, 0x1, P0 ;  /* 0x0000008e47497211 */ /* 0x080fe400000f0eff */
[-C--:B------:R-:W-:Y:S01]  /*cbc0*/  LEA.HI.X.SX32 R75, R75, R142.reuse, 0x1, P2 ;  /* 0x0000008e4b4b7211 */ /* 0x080fe200010f0eff */
[----:B------:R-:W-:Y:S01]  /*cbd0*/  IMAD R105, R134, 0x8, R103 ;  /* 0x0000000886697824 */ /* 0x000fe200078e0267 */
[----:B------:R-:W-:-:S02]  /*cbe0*/  LEA.HI.X.SX32 R71, R76, R142, 0x1, P3 ;  /* 0x0000008e4c477211 */ /* 0x000fc400018f0eff */
[CC--:B------:R-:W-:Y:S02]  /*cbf0*/  IADD3 R78, P0, PT, R77.reuse, R136.reuse, RZ ;  /* 0x000000884d4e7210 */ /* 0x0c0fe40007f1e0ff */
[C---:B------:R-:W-:Y:S02]  /*cc00*/  IADD3 R76, P2, PT, R80.reuse, R136, RZ ;  /* 0x00000088504c7210 */ /* 0x040fe40007f5e0ff */
[-C--:B------:R-:W-:Y:S02]  /*cc10*/  LEA.HI.X.SX32 R79, R77, R142.reuse, 0x1, P0 ;  /* 0x0000008e4d4f7211 */ /* 0x080fe400000f0eff */
[----:B------:R-:W-:Y:S02]  /*cc20*/  LEA.HI.X.SX32 R77, R80, R142, 0x1, P2 ;  /* 0x0000008e504d7211 */ /* 0x000fe400010f0eff */
[-C--:B------:R-:W-:Y:S02]  /*cc30*/  IADD3 R82, P0, PT, R81, R136.reuse, RZ ;  /* 0x0000008851527210 */ /* 0x080fe40007f1e0ff */
[----:B------:R-:W-:-:S02]  /*cc40*/  IADD3 R80, P2, PT, R5, R136, RZ ;  /* 0x0000008805507210 */ /* 0x000fc40007f5e0ff */
[-C--:B------:R-:W-:Y:S02]  /*cc50*/  LEA.HI.X.SX32 R83, R81, R142.reuse, 0x1, P0 ;  /* 0x0000008e51537211 */ /* 0x080fe400000f0eff */
[----:B------:R-:W-:Y:S01]  /*cc60*/  LEA.HI.X.SX32 R81, R5, R142, 0x1, P2 ;  /* 0x0000008e05517211 */ /* 0x000fe200010f0eff */
[----:B------:R-:W-:Y:S01]  /*cc70*/  IMAD R5, R134, 0x4, R105 ;  /* 0x0000000486057824 */ /* 0x000fe200078e0269 */
[-C--:B------:R-:W-:Y:S02]  /*cc80*/  IADD3 R88, P0, PT, R6, R136.reuse, RZ ;  /* 0x0000008806587210 */ /* 0x080fe40007f1e0ff */
[C---:B------:R-:W-:Y:S01]  /*cc90*/  IADD3 R86, P2, PT, R85.reuse, R136, RZ ;  /* 0x0000008855567210 */ /* 0x040fe20007f5e0ff */
[----:B------:R-:W-:Y:S01]  /*cca0*/  IMAD R109, R134, 0x4, R5 ;  /* 0x00000004866d7824 */ /* 0x000fe200078e0205 */
[----:B------:R-:W-:Y:S02]  /*ccb0*/  LEA.HI.X.SX32 R89, R6, R142, 0x1, P0 ;  /* 0x0000008e06597211 */ /* 0x000fe400000f0eff */
[----:B------:R-:W-:Y:S01]  /*ccc0*/  IADD3 R84, P3, PT, R90, R136, RZ ;  /* 0x000000885a547210 */ /* 0x000fe20007f7e0ff */
[----:B------:R-:W-:Y:S01]  /*ccd0*/  IMAD R6, R134, 0x8, R109 ;  /* 0x0000000886067824 */ /* 0x000fe200078e026d */
[----:B------:R-:W-:-:S02]  /*cce0*/  LEA.HI.X.SX32 R87, R85, R142, 0x1, P2 ;  /* 0x0000008e55577211 */ /* 0x000fc400010f0eff */
[----:B------:R-:W-:Y:S01]  /*ccf0*/  IADD3 R92, P2, PT, R4, R136, RZ ;  /* 0x00000088045c7210 */ /* 0x000fe20007f5e0ff */
[----:B------:R-:W-:Y:S01]  /*cd00*/  IMAD R114, R134, 0x4, R6 ;  /* 0x0000000486727824 */ /* 0x000fe200078e0206 */
[----:B------:R-:W-:Y:S02]  /*cd10*/  LEA.HI.X.SX32 R85, R90, R142, 0x1, P3 ;  /* 0x0000008e5a557211 */ /* 0x000fe400018f0eff */
[-C--:B------:R-:W-:Y:S02]  /*cd20*/  IADD3 R94, P0, PT, R91, R136.reuse, RZ ;  /* 0x000000885b5e7210 */ /* 0x080fe40007f1e0ff */
[----:B------:R-:W-:Y:S02]  /*cd30*/  IADD3 R90, P3, PT, R7, R136, RZ ;  /* 0x00000088075a7210 */ /* 0x000fe40007f7e0ff */
[-C--:B------:R-:W-:Y:S01]  /*cd40*/  LEA.HI.X.SX32 R93, R4, R142.reuse, 0x1, P2 ;  /* 0x0000008e045d7211 */ /* 0x080fe200010f0eff */
[----:B------:R-:W-:Y:S01]  /*cd50*/  IMAD R4, R134, 0x4, R114 ;  /* 0x0000000486047824 */ /* 0x000fe200078e0272 */
[----:B------:R-:W-:-:S02]  /*cd60*/  LEA.HI.X.SX32 R95, R91, R142, 0x1, P0 ;  /* 0x0000008e5b5f7211 */ /* 0x000fc400000f0eff */
[----:B------:R-:W-:Y:S01]  /*cd70*/  LEA.HI.X.SX32 R91, R7, R142, 0x1, P3 ;  /* 0x0000008e075b7211 */ /* 0x000fe200018f0eff */
[C---:B------:R-:W-:Y:S01]  /*cd80*/  IMAD R7, R134.reuse, 0x8, R4 ;  /* 0x0000000886077824 */ /* 0x040fe200078e0204 */
[-C--:B------:R-:W-:Y:S02]  /*cd90*/  IADD3 R100, P0, PT, R97, R136.reuse, RZ ;  /* 0x0000008861647210 */ /* 0x080fe40007f1e0ff */
[-C--:B------:R-:W-:Y:S01]  /*cda0*/  IADD3 R96, P2, PT, R99, R136.reuse, RZ ;  /* 0x0000008863607210 */ /* 0x080fe20007f5e0ff */
[----:B------:R-:W-:Y:S01]  /*cdb0*/  IMAD R115, R134, 0x4, R7 ;  /* 0x0000000486737824 */ /* 0x000fe200078e0207 */
[----:B------:R-:W-:Y:S02]  /*cdc0*/  IADD3 R98, P3, PT, R102, R136, RZ ;  /* 0x0000008866627210 */ /* 0x000fe40007f7e0ff */
[-C--:B------:R-:W-:Y:S01]  /*cdd0*/  LEA.HI.X.SX32 R101, R97, R142.reuse, 0x1, P0 ;  /* 0x0000008e61657211 */ /* 0x080fe200000f0eff */
[----:B------:R-:W-:Y:S01]  /*cde0*/  IMAD R123, R134, 0x4, R115 ;  /* 0x00000004867b7824 */ /* 0x000fe200078e0273 */
[----:B------:R-:W-:-:S02]  /*cdf0*/  LEA.HI.X.SX32 R97, R99, R142, 0x1, P2 ;  /* 0x0000008e63617211 */ /* 0x000fc400010f0eff */
[----:B------:R-:W-:Y:S02]  /*ce00*/  LEA.HI.X.SX32 R99, R102, R142, 0x1, P3 ;  /* 0x0000008e66637211 */ /* 0x000fe400018f0eff */
[-C--:B------:R-:W-:Y:S02]  /*ce10*/  IADD3 R106, P2, PT, R105, R136.reuse, RZ ;  /* 0x00000088696a7210 */ /* 0x080fe40007f5e0ff */
[----:B------:R-:W-:Y:S02]  /*ce20*/  IADD3 R104, P3, PT, R5, R136, RZ ;  /* 0x0000008805687210 */ /* 0x000fe40007f7e0ff */
[-C--:B------:R-:W-:Y:S02]  /*ce30*/  LEA.HI.X.SX32 R107, R105, R142.reuse, 0x1, P2 ;  /* 0x0000008e696b7211 */ /* 0x080fe400010f0eff */
[----:B------:R-:W-:Y:S01]  /*ce40*/  LEA.HI.X.SX32 R105, R5, R142, 0x1, P3 ;  /* 0x0000008e05697211 */ /* 0x000fe200018f0eff */
[----:B------:R-:W-:Y:S01]  /*ce50*/  IMAD R5, R134, 0x8, R123 ;  /* 0x0000000886057824 */ /* 0x000fe200078e027b */
[----:B------:R-:W-:-:S02]  /*ce60*/  IADD3 R102, P0, PT, R103, R136, RZ ;  /* 0x0000008867667210 */ /* 0x000fc40007f1e0ff */
[----:B------:R-:W-:Y:S01]  /*ce70*/  IADD3 R110, P2, PT, R6, R136, RZ ;  /* 0x00000088066e7210 */ /* 0x000fe20007f5e0ff */
[----:B------:R-:W-:Y:S01]  /*ce80*/  IMAD R128, R134, 0x4, R5 ;  /* 0x0000000486807824 */ /* 0x000fe200078e0205 */
[----:B------:R-:W-:Y:S02]  /*ce90*/  LEA.HI.X.SX32 R103, R103, R142, 0x1, P0 ;  /* 0x0000008e67677211 */ /* 0x000fe400000f0eff */
[C---:B------:R-:W-:Y:S02]  /*cea0*/  IADD3 R112, P0, PT, R109.reuse, R136, RZ ;  /* 0x000000886d707210 */ /* 0x040fe40007f1e0ff */
[-C--:B------:R-:W-:Y:S01]  /*ceb0*/  LEA.HI.X.SX32 R111, R6, R142.reuse, 0x1, P2 ;  /* 0x0000008e066f7211 */ /* 0x080fe200010f0eff */
[----:B------:R-:W-:Y:S01]  /*cec0*/  IMAD R6, R134, 0x4, R128 ;  /* 0x0000000486067824 */ /* 0x000fe200078e0280 */
[----:B------:R-:W-:Y:S02]  /*ced0*/  LEA.HI.X.SX32 R113, R109, R142, 0x1, P0 ;  /* 0x0000008e6d717211 */ /* 0x000fe400000f0eff */
[-C--:B------:R-:W-:Y:S01]  /*cee0*/  IADD3 R118, P0, PT, R4, R136.reuse, RZ ;  /* 0x0000008804767210 */ /* 0x080fe20007f1e0ff */
[----:B------:R-:W-:Y:S01]  /*cef0*/  IMAD R129, R134, 0x8, R6 ;  /* 0x0000000886817824 */ /* 0x000fe200078e0206 */
[----:B------:R-:W-:-:S02]  /*cf00*/  IADD3 R108, P3, PT, R114, R136, RZ ;  /* 0x00000088726c7210 */ /* 0x000fc40007f7e0ff */
[----:B------:R-:W-:Y:S02]  /*cf10*/  IADD3 R116, P2, PT, R7, R136, RZ ;  /* 0x0000008807747210 */ /* 0x000fe40007f5e0ff */
[-C--:B------:R-:W-:Y:S01]  /*cf20*/  LEA.HI.X.SX32 R119, R4, R142.reuse, 0x1, P0 ;  /* 0x0000008e04777211 */ /* 0x080fe200000f0eff */
[----:B------:R-:W-:Y:S01]  /*cf30*/  IMAD R4, R134, 0x4, R129 ;  /* 0x0000000486047824 */ /* 0x000fe200078e0281 */
[----:B------:R-:W-:Y:S02]  /*cf40*/  LEA.HI.X.SX32 R109, R114, R142, 0x1, P3 ;  /* 0x0000008e726d7211 */ /* 0x000fe400018f0eff */
[----:B------:R-:W-:Y:S02]  /*cf50*/  IADD3 R114, P3, PT, R115, R136, RZ ;  /* 0x0000008873727210 */ /* 0x000fe40007f7e0ff */
[----:B------:R-:W-:Y:S01]  /*cf60*/  LEA.HI.X.SX32 R117, R7, R142, 0x1, P2 ;  /* 0x0000008e07757211 */ /* 0x000fe200010f0eff */
[----:B------:R-:W-:Y:S01]  /*cf70*/  IMAD R7, R134, 0x4, R4 ;  /* 0x0000000486077824 */ /* 0x000fe200078e0204 */
[----:B------:R-:W-:-:S02]  /*cf80*/  IADD3 R126, P2, PT, R5, R136, RZ ;  /* 0x00000088057e7210 */ /* 0x000fc40007f5e0ff */
[----:B------:R-:W-:Y:S02]  /*cf90*/  LEA R120, R3, UR9, 0x4 ;  /* 0x0000000903787c11 */ /* 0x000fe4000f8e20ff */
[----:B------:R-:W-:Y:S02]  /*cfa0*/  LEA.HI.X.SX32 R115, R115, R142, 0x1, P3 ;  /* 0x0000008e73737211 */ /* 0x000fe400018f0eff */
[-C--:B------:R-:W-:Y:S01]  /*cfb0*/  IADD3 R124, P0, PT, R123, R136.reuse, RZ ;  /* 0x000000887b7c7210 */ /* 0x080fe20007f1e0ff */
[----:B------:R-:W0:Y:S01]  /*cfc0*/  LDS.128 R8, [R120] ;  /* 0x0000000078087984 */ /* 0x000e220000000c00 */
[----:B------:R-:W-:Y:S02]  /*cfd0*/  IADD3 R122, P3, PT, R128, R136, RZ ;  /* 0x00000088807a7210 */ /* 0x000fe40007f7e0ff */
[-C--:B------:R-:W-:Y:S01]  /*cfe0*/  LEA.HI.X.SX32 R127, R5, R142.reuse, 0x1, P2 ;  /* 0x0000008e057f7211 */ /* 0x080fe200010f0eff */
[----:B------:R-:W-:Y:S01]  /*cff0*/  IMAD R5, R134, 0x8, R7 ;  /* 0x0000000886057824 */ /* 0x000fe200078e0207 */
[----:B------:R-:W-:-:S02]  /*d000*/  LEA.HI.X.SX32 R125, R123, R142, 0x1, P0 ;  /* 0x0000008e7b7d7211 */ /* 0x000fc400000f0eff */
[----:B------:R-:W-:Y:S01]  /*d010*/  LEA.HI.X.SX32 R123, R128, R142, 0x1, P3 ;  /* 0x0000008e807b7211 */ /* 0x000fe200018f0eff */
[----:B------:R-:W-:Y:S01]  /*d020*/  IMAD R135, R134, 0x4, R5 ;  /* 0x0000000486877824 */ /* 0x000fe200078e0205 */
[CC--:B------:R-:W-:Y:S02]  /*d030*/  IADD3 R130, P2, PT, R129.reuse, R136.reuse, RZ ;  /* 0x0000008881827210 */ /* 0x0c0fe40007f5e0ff */
[----:B------:R-:W-:Y:S02]  /*d040*/  IADD3 R128, P3, PT, R4, R136, RZ ;  /* 0x0000008804807210 */ /* 0x000fe40007f7e0ff */
[----:B------:R-:W-:Y:S02]  /*d050*/  LEA.HI.X.SX32 R131, R129, R142, 0x1, P2 ;  /* 0x0000008e81837211 */ /* 0x000fe400010f0eff */
[----:B------:R-:W-:Y:S02]  /*d060*/  IADD3 R132, P0, PT, R6, R136, RZ ;  /* 0x0000008806847210 */ /* 0x000fe40007f1e0ff */
[-C--:B------:R-:W-:Y:S01]  /*d070*/  LEA.HI.X.SX32 R129, R4, R142.reuse, 0x1, P3 ;  /* 0x0000008e04817211 */ /* 0x080fe200018f0eff */
[----:B------:R-:W-:Y:S01]  /*d080*/  IMAD R4, R134, 0x4, R135 ;  /* 0x0000000486047824 */ /* 0x000fe200078e0287 */
[----:B------:R-:W-:-:S02]  /*d090*/  LEA.HI.X.SX32 R133, R6, R142, 0x1, P0 ;  /* 0x0000008e06857211 */ /* 0x000fc400000f0eff */
[-C--:B------:R-:W-:Y:S02]  /*d0a0*/  IADD3 R140, P0, PT, R7, R136.reuse, RZ ;  /* 0x00000088078c7210 */ /* 0x080fe40007f1e0ff */
[-C--:B------:R-:W-:Y:S02]  /*d0b0*/  IADD3 R138, P2, PT, R5, R136.reuse, RZ ;  /* 0x00000088058a7210 */ /* 0x080fe40007f5e0ff */
[-C--:B------:R-:W-:Y:S02]  /*d0c0*/  IADD3 R134, P3, PT, R135, R136.reuse, RZ ;  /* 0x0000008887867210 */ /* 0x080fe40007f7e0ff */
[----:B------:R-:W-:Y:S02]  /*d0d0*/  IADD3 R136, P4, PT, R4, R136, RZ ;  /* 0x0000008804887210 */ /* 0x000fe40007f9e0ff */
[-C--:B------:R-:W-:Y:S02]  /*d0e0*/  LEA.HI.X.SX32 R141, R7, R142.reuse, 0x1, P0 ;  /* 0x0000008e078d7211 */ /* 0x080fe400000f0eff */
[----:B------:R-:W-:-:S02]  /*d0f0*/  LEA.HI.X.SX32 R139, R5, R142, 0x1, P2 ;  /* 0x0000008e058b7211 */ /* 0x000fc400010f0eff */
[-C--:B------:R-:W-:Y:S02]  /*d100*/  LEA.HI.X.SX32 R137, R4, R142.reuse, 0x1, P4 ;  /* 0x0000008e04897211 */ /* 0x080fe400020f0eff */
[----:B------:R-:W1:Y:S01]  /*d110*/  LDS.128 R4, [R120+0x1000] ;  /* 0x0010000078047984 */ /* 0x000e620000000c00 */
[----:B------:R-:W-:Y:S02]  /*d120*/  LEA.HI.X.SX32 R135, R135, R142, 0x1, P3 ;  /* 0x0000008e87877211 */ /* 0x000fe400018f0eff */
[----:B------:R-:W-:Y:S01]  /*d130*/  ISETP.GE.U32.AND P0, PT, R3, 0x40, PT ;  /* 0x000000400300780c */ /* 0x000fe20003f06070 */
[----:B------:R-:W-:Y:S01]  /*d140*/  IMAD.SHL.U32 R3, R144, 0x4, RZ ;  /* 0x0000000490037824 */ /* 0x000fe200078e00ff */
[C---:B0-----:R-:W-:Y:S02]  /*d150*/  PRMT R171, R8.reuse, 0x7770, RZ ;  /* 0x0000777008ab7816 */ /* 0x041fe400000000ff */
[C---:B------:R-:W-:Y:S02]  /*d160*/  PRMT R169, R8.reuse, 0x7771, RZ ;  /* 0x0000777108a97816 */ /* 0x040fe400000000ff */
[C---:B------:R-:W-:Y:S01]  /*d170*/  PRMT R167, R8.reuse, 0x7772, RZ ;  /* 0x0000777208a77816 */ /* 0x040fe200000000ff */
[----:B------:R-:W-:Y:S01]  /*d180*/  STG.E.U8 desc[UR22][R16.64], R171 ;  /* 0x000000ab10007986 */ /* 0x000fe2000c101116 */
[----:B------:R-:W-:-:S02]  /*d190*/  PRMT R165, R8, 0x7773, RZ ;  /* 0x0000777308a57816 */ /* 0x000fc400000000ff */
[C---:B------:R-:W-:Y:S01]  /*d1a0*/  PRMT R159, R9.reuse, 0x7773, RZ ;  /* 0x00007773099f7816 */ /* 0x040fe200000000ff */
[----:B------:R1:W-:Y:S01]  /*d1b0*/  STG.E.U8 desc[UR22][R46.64], R169 ;  /* 0x000000a92e007986 */ /* 0x0003e2000c101116 */
[C---:B------:R-:W-:Y:S02]  /*d1c0*/  PRMT R161, R9.reuse, 0x7772, RZ ;  /* 0x0000777209a17816 */ /* 0x040fe400000000ff */
[C---:B------:R-:W-:Y:S01]  /*d1d0*/  PRMT R163, R9.reuse, 0x7771, RZ ;  /* 0x0000777109a37816 */ /* 0x040fe200000000ff */
[----:B------:R-:W-:Y:S01]  /*d1e0*/  STG.E.U8 desc[UR22][R48.64], R167 ;  /* 0x000000a730007986 */ /* 0x000fe2000c101116 */
[----:B------:R-:W-:Y:S02]  /*d1f0*/  PRMT R9, R9, 0x7770, RZ ;  /* 0x0000777009097816 */ /* 0x000fe400000000ff */
[C---:B------:R-:W-:Y:S01]  /*d200*/  PRMT R157, R10.reuse, 0x7770, RZ ;  /* 0x000077700a9d7816 */ /* 0x040fe200000000ff */
[----:B------:R-:W-:Y:S01]  /*d210*/  STG.E.U8 desc[UR22][R18.64], R165 ;  /* 0x000000a512007986 */ /* 0x000fe2000c101116 */
[----:B------:R-:W-:-:S02]  /*d220*/  PRMT R151, R10, 0x7773, RZ ;  /* 0x000077730a977816 */ /* 0x000fc400000000ff */
[C---:B------:R-:W-:Y:S01]  /*d230*/  PRMT R153, R10.reuse, 0x7772, RZ ;  /* 0x000077720a997816 */ /* 0x040fe200000000ff */
[----:B------:R-:W-:Y:S01]  /*d240*/  STG.E.U8 desc[UR22][R50.64], R9 ;  /* 0x0000000932007986 */ /* 0x000fe2000c101116 */
[----:B------:R-:W-:Y:S02]  /*d250*/  PRMT R155, R10, 0x7771, RZ ;  /* 0x000077710a9b7816 */ /* 0x000fe400000000ff */
[C---:B------:R-:W-:Y:S01]  /*d260*/  PRMT R143, R11.reuse, 0x7773, RZ ;  /* 0x000077730b8f7816 */ /* 0x040fe200000000ff */
[----:B------:R0:W-:Y:S01]  /*d270*/  STG.E.U8 desc[UR22][R56.64], R163 ;  /* 0x000000a338007986 */ /* 0x0001e2000c101116 */
[C---:B------:R-:W-:Y:S02]  /*d280*/  PRMT R145, R11.reuse, 0x7772, RZ ;  /* 0x000077720b917816 */ /* 0x040fe400000000ff */
[C---:B------:R-:W-:Y:S01]  /*d290*/  PRMT R147, R11.reuse, 0x7771, RZ ;  /* 0x000077710b937816 */ /* 0x040fe200000000ff */
[----:B------:R2:W-:Y:S01]  /*d2a0*/  STG.E.U8 desc[UR22][R54.64], R161 ;  /* 0x000000a136007986 */ /* 0x0005e2000c101116 */
[----:B------:R-:W-:-:S03]  /*d2b0*/  PRMT R149, R11, 0x7770, RZ ;  /* 0x000077700b957816 */ /* 0x000fc600000000ff */
[----:B------:R-:W3:Y:S01]  /*d2c0*/  LDS.128 R8, [R120+0x2000] ;  /* 0x0020000078087984 */ /* 0x000ee20000000c00 */
[----:B-1----:R-:W-:-:S03]  /*d2d0*/  PRMT R47, R6, 0x7773, RZ ;  /* 0x00007773062f7816 */ /* 0x002fc600000000ff */
[----:B------:R1:W-:Y:S01]  /*d2e0*/  STG.E.U8 desc[UR22][R20.64], R159 ;  /* 0x0000009f14007986 */ /* 0x0003e2000c101116 */
[C---:B0-----:R-:W-:Y:S02]  /*d2f0*/  PRMT R57, R5.reuse, 0x7771, RZ ;  /* 0x0000777105397816 */ /* 0x041fe400000000ff */
[----:B------:R-:W-:Y:S01]  /*d300*/  PRMT R49, R6, 0x7771, RZ ;  /* 0x0000777106317816 */ /* 0x000fe200000000ff */
[----:B------:R0:W-:Y:S01]  /*d310*/  STG.E.U8 desc[UR22][R52.64], R157 ;  /* 0x0000009d34007986 */ /* 0x0001e2000c101116 */
[----:B--2---:R-:W-:Y:S02]  /*d320*/  PRMT R161, R4, 0x7773, RZ ;  /* 0x0000777304a17816 */ /* 0x004fe400000000ff */
[----:B------:R-:W-:Y:S01]  /*d330*/  PRMT R55, R5, 0x7772, RZ ;  /* 0x0000777205377816 */ /* 0x000fe200000000ff */
[----:B------:R2:W-:Y:S01]  /*d340*/  STG.E.U8 desc[UR22][R62.64], R155 ;  /* 0x0000009b3e007986 */ /* 0x0005e2000c101116 */
[----:B------:R-:W-:Y:S02]  /*d350*/  PRMT R51, R6, 0x7770, RZ ;  /* 0x0000777006337816 */ /* 0x000fe400000000ff */
[----:B------:R-:W-:Y:S01]  /*d360*/  PRMT R17, R7, 0x7773, RZ ;  /* 0x0000777307117816 */ /* 0x000fe200000000ff */
[----:B------:R-:W-:Y:S01]  /*d370*/  STG.E.U8 desc[UR22][R60.64], R153 ;  /* 0x000000993c007986 */ /* 0x000fe2000c101116 */
[----:B-1----:R-:W-:-:S02]  /*d380*/  PRMT R159, R4, 0x7772, RZ ;  /* 0x00007772049f7816 */ /* 0x002fc400000000ff */
[----:B------:R-:W-:Y:S01]  /*d390*/  PRMT R19, R7, 0x7772, RZ ;  /* 0x0000777207137816 */ /* 0x000fe200000000ff */
[----:B------:R1:W-:Y:S01]  /*d3a0*/  STG.E.U8 desc[UR22][R22.64], R151 ;  /* 0x0000009716007986 */ /* 0x0003e2000c101116 */
[C---:B0-----:R-:W-:Y:S02]  /*d3b0*/  PRMT R157, R4.reuse, 0x7771, RZ ;  /* 0x00007771049d7816 */ /* 0x041fe400000000ff */
[C---:B------:R-:W-:Y:S01]  /*d3c0*/  PRMT R53, R5.reuse, 0x7773, RZ ;  /* 0x0000777305357816 */ /* 0x040fe200000000ff */
[----:B------:R-:W-:Y:S01]  /*d3d0*/  STG.E.U8 desc[UR22][R58.64], R149 ;  /* 0x000000953a007986 */ /* 0x000fe2000c101116 */
[----:B--2---:R-:W-:Y:S02]  /*d3e0*/  PRMT R63, R4, 0x7770, RZ ;  /* 0x00007770043f7816 */ /* 0x004fe400000000ff */
[----:B------:R-:W-:Y:S01]  /*d3f0*/  PRMT R5, R5, 0x7770, RZ ;  /* 0x0000777005057816 */ /* 0x000fe200000000ff */
[----:B------:R-:W-:Y:S01]  /*d400*/  STG.E.U8 desc[UR22][R68.64], R147 ;  /* 0x0000009344007986 */ /* 0x000fe2000c101116 */
[----:B------:R-:W-:-:S03]  /*d410*/  PRMT R21, R7, 0x7771, RZ ;  /* 0x0000777107157816 */ /* 0x000fc600000000ff */
[----:B------:R-:W-:Y:S01]  /*d420*/  STG.E.U8 desc[UR22][R66.64], R145 ;  /* 0x0000009142007986 */ /* 0x000fe2000c101116 */
[----:B-1----:R-:W-:-:S03]  /*d430*/  PRMT R23, R7, 0x7770, RZ ;  /* 0x0000777007177816 */ /* 0x002fc600000000ff */
[----:B------:R0:W-:Y:S04]  /*d440*/  STG.E.U8 desc[UR22][R24.64], R143 ;  /* 0x0000008f18007986 */ /* 0x0001e8000c101116 */
[----:B------:R-:W-:Y:S04]  /*d450*/  STG.E.U8 desc[UR22][R64.64], R63 ;  /* 0x0000003f40007986 */ /* 0x000fe8000c101116 */
[----:B------:R-:W-:Y:S04]  /*d460*/  STG.E.U8 desc[UR22][R72.64], R157 ;  /* 0x0000009d48007986 */ /* 0x000fe8000c101116 */
[----:B------:R-:W-:Y:S01]  /*d470*/  STG.E.U8 desc[UR22][R74.64], R159 ;  /* 0x0000009f4a007986 */ /* 0x000fe2000c101116 */
[----:B0-----:R-:W-:-:S03]  /*d480*/  PRMT R25, R6, 0x7772, RZ ;  /* 0x0000777206197816 */ /* 0x001fc600000000ff */
[----:B------:R3:W-:Y:S04]  /*d490*/  STG.E.U8 desc[UR22][R12.64], R161 ;  /* 0x000000a10c007986 */ /* 0x0007e8000c101116 */
[----:B------:R-:W-:Y:S04]  /*d4a0*/  STG.E.U8 desc[UR22][R70.64], R5 ;  /* 0x0000000546007986 */ /* 0x000fe8000c101116 */
[----:B------:R-:W0:Y:S04]  /*d4b0*/  LDS.128 R4, [R120+0x3000] ;  /* 0x0030000078047984 */ /* 0x000e280000000c00 */
[----:B------:R1:W-:Y:S01]  /*d4c0*/  STG.E.U8 desc[UR22][R78.64], R57 ;  /* 0x000000394e007986 */ /* 0x0003e2000c101116 */
[----:B---3--:R-:W-:-:S03]  /*d4d0*/  PRMT R13, R11, 0x7772, RZ ;  /* 0x000077720b0d7816 */ /* 0x008fc600000000ff */
[----:B------:R2:W-:Y:S04]  /*d4e0*/  STG.E.U8 desc[UR22][R76.64], R55 ;  /* 0x000000374c007986 */ /* 0x0005e8000c101116 */
[----:B------:R3:W-:Y:S04]  /*d4f0*/  STG.E.U8 desc[UR22][R14.64], R53 ;  /* 0x000000350e007986 */ /* 0x0007e8000c101116 */
[----:B------:R4:W-:Y:S01]  /*d500*/  STG.E.U8 desc[UR22][R82.64], R51 ;  /* 0x0000003352007986 */ /* 0x0009e2000c101116 */
[----:B-1----:R-:W-:-:S03]  /*d510*/  PRMT R57, R8, 0x7770, RZ ;  /* 0x0000777008397816 */ /* 0x002fc600000000ff */
[----:B------:R1:W-:Y:S01]  /*d520*/  STG.E.U8 desc[UR22][R80.64], R49 ;  /* 0x0000003150007986 */ /* 0x0003e2000c101116 */
[----:B--2---:R-:W-:-:S03]  /*d530*/  PRMT R55, R8, 0x7773, RZ ;  /* 0x0000777308377816 */ /* 0x004fc600000000ff */
[----:B------:R2:W-:Y:S01]  /*d540*/  STG.E.U8 desc[UR22][R88.64], R25 ;  /* 0x0000001958007986 */ /* 0x0005e2000c101116 */
[C---:B---3--:R-:W-:Y:S02]  /*d550*/  PRMT R53, R8.reuse, 0x7772, RZ ;  /* 0x0000777208357816 */ /* 0x048fe400000000ff */
[----:B------:R-:W-:Y:S01]  /*d560*/  PRMT R15, R11, 0x7771, RZ ;  /* 0x000077710b0f7816 */ /* 0x000fe200000000ff */
[----:B------:R3:W-:Y:S01]  /*d570*/  STG.E.U8 desc[UR22][R26.64], R47 ;  /* 0x0000002f1a007986 */ /* 0x0007e2000c101116 */
[----:B----4-:R-:W-:-:S03]  /*d580*/  PRMT R51, R8, 0x7771, RZ ;  /* 0x0000777108337816 */ /* 0x010fc600000000ff */
        /* <DEDUP_REMOVED lines=8> */
[C---:B----4-:R-:W-:Y:S02]  /*d610*/  PRMT R23, R10.reuse, 0x7770, RZ ;  /* 0x000077700a177816 */ /* 0x050fe400000000ff */
[C---:B------:R-:W-:Y:S01]  /*d620*/  PRMT R9, R11.reuse, 0x7773, RZ ;  /* 0x000077730b097816 */ /* 0x040fe200000000ff */
[----:B------:R-:W-:Y:S01]  /*d630*/  STG.E.U8 desc[UR22][R92.64], R57 ;  /* 0x000000395c007986 */ /* 0x000fe2000c101116 */
[C---:B-1----:R-:W-:Y:S02]  /*d640*/  PRMT R21, R10.reuse, 0x7771, RZ ;  /* 0x000077710a157816 */ /* 0x042fe400000000ff */
[----:B------:R-:W-:Y:S01]  /*d650*/  PRMT R11, R11, 0x7770, RZ ;  /* 0x000077700b0b7816 */ /* 0x000fe200000000ff */
[----:B------:R-:W-:Y:S01]  /*d660*/  STG.E.U8 desc[UR22][R90.64], R51 ;  /* 0x000000335a007986 */ /* 0x000fe2000c101116 */
[----:B--2---:R-:W-:-:S03]  /*d670*/  PRMT R19, R10, 0x7773, RZ ;  /* 0x000077730a137816 */ /* 0x004fc600000000ff */
[----:B------:R-:W-:Y:S01]  /*d680*/  STG.E.U8 desc[UR22][R100.64], R53 ;  /* 0x0000003564007986 */ /* 0x000fe2000c101116 */
[----:B---3--:R-:W-:Y:S02]  /*d690*/  PRMT R17, R10, 0x7772, RZ ;  /* 0x000077720a117816 */ /* 0x008fe400000000ff */
[C---:B0-----:R-:W-:Y:S01]  /*d6a0*/  PRMT R33, R4.reuse, 0x7772, RZ ;  /* 0x0000777204217816 */ /* 0x041fe200000000ff */
[----:B------:R0:W-:Y:S04]  /*d6b0*/  STG.E.U8 desc[UR22][R28.64], R55 ;  /* 0x000000371c007986 */ /* 0x0001e8000c101116 */
[----:B------:R-:W-:Y:S04]  /*d6c0*/  STG.E.U8 desc[UR22][R96.64], R49 ;  /* 0x0000003160007986 */ /* 0x000fe8000c101116 */
[----:B------:R1:W-:Y:S04]  /*d6d0*/  STG.E.U8 desc[UR22][R98.64], R47 ;  /* 0x0000002f62007986 */ /* 0x0003e8000c101116 */
[----:B------:R2:W-:Y:S01]  /*d6e0*/  STG.E.U8 desc[UR22][R102.64], R27 ;  /* 0x0000001b66007986 */ /* 0x0005e2000c101116 */
[----:B0-----:R-:W-:-:S03]  /*d6f0*/  PRMT R29, R4, 0x7773, RZ ;  /* 0x00007773041d7816 */ /* 0x001fc600000000ff */
[----:B------:R0:W-:Y:S04]  /*d700*/  STG.E.U8 desc[UR22][R30.64], R25 ;  /* 0x000000191e007986 */ /* 0x0001e8000c101116 */
[----:B------:R3:W-:Y:S01]  /*d710*/  STG.E.U8 desc[UR22][R106.64], R23 ;  /* 0x000000176a007986 */ /* 0x0007e2000c101116 */
[----:B-1----:R-:W-:-:S03]  /*d720*/  PRMT R47, R4, 0x7770, RZ ;  /* 0x00007770042f7816 */ /* 0x002fc600000000ff */
[----:B------:R1:W-:Y:S01]  /*d730*/  STG.E.U8 desc[UR22][R104.64], R21 ;  /* 0x0000001568007986 */ /* 0x0003e2000c101116 */
[----:B--2---:R-:W-:-:S03]  /*d740*/  PRMT R27, R5, 0x7770, RZ ;  /* 0x00007770051b7816 */ /* 0x004fc600000000ff */
[----:B------:R2:W-:Y:S01]  /*d750*/  STG.E.U8 desc[UR22][R112.64], R17 ;  /* 0x0000001170007986 */ /* 0x0005e2000c101116 */
[----:B0-----:R-:W-:Y:S02]  /*d760*/  PRMT R31, R4, 0x7771, RZ ;  /* 0x00007771041f7816 */ /* 0x001fe400000000ff */
[C---:B------:R-:W-:Y:S01]  /*d770*/  PRMT R25, R5.reuse, 0x7771, RZ ;  /* 0x0000777105197816 */ /* 0x040fe200000000ff */
[----:B------:R0:W-:Y:S01]  /*d780*/  STG.E.U8 desc[UR22][R34.64], R19 ;  /* 0x0000001322007986 */ /* 0x0001e2000c101116 */
[C---:B---3--:R-:W-:Y:S02]  /*d790*/  PRMT R23, R5.reuse, 0x7772, RZ ;  /* 0x0000777205177816 */ /* 0x048fe400000000ff */
[----:B------:R-:W-:Y:S01]  /*d7a0*/  LOP3.LUT R4, R0, 0xf0, RZ, 0xc0, !PT ;  /* 0x000000f000047812 */ /* 0x000fe200078ec0ff */
[----:B------:R3:W-:Y:S01]  /*d7b0*/  STG.E.U8 desc[UR22][R110.64], R11 ;  /* 0x0000000b6e007986 */ /* 0x0007e2000c101116 */
[----:B-1----:R-:W-:Y:S01]  /*d7c0*/  PRMT R21, R5, 0x7773, RZ ;  /* 0x0000777305157816 */ /* 0x002fe200000000ff */
[----:B------:R-:W-:Y:S01]  /*d7d0*/  IMAD.HI R0, R144, 0x4, RZ ;  /* 0x0000000490007827 */ /* 0x000fe200078e02ff */
[----:B------:R-:W-:Y:S01]  /*d7e0*/  PRMT R5, R7, 0x7773, RZ ;  /* 0x0000777307057816 */ /* 0x000fe200000000ff */
[----:B------:R1:W-:Y:S01]  /*d7f0*/  STG.E.U8 desc[UR22][R108.64], R15 ;  /* 0x0000000f6c007986 */ /* 0x0003e2000c101116 */
[----:B--2---:R-:W-:-:S03]  /*d800*/  PRMT R17, R6, 0x7771, RZ ;  /* 0x0000777106117816 */ /* 0x004fc600000000ff */
[----:B------:R2:W-:Y:S01]  /*d810*/  STG.E.U8 desc[UR22][R118.64], R13 ;  /* 0x0000000d76007986 */ /* 0x0005e2000c101116 */
[----:B0-----:R-:W-:-:S03]  /*d820*/  PRMT R19, R6, 0x7770, RZ ;  /* 0x0000777006137816 */ /* 0x001fc600000000ff */
[----:B------:R0:W-:Y:S01]  /*d830*/  STG.E.U8 desc[UR22][R36.64], R9 ;  /* 0x0000000924007986 */ /* 0x0001e2000c101116 */
[----:B---3--:R-:W-:-:S03]  /*d840*/  PRMT R11, R7, 0x7771, RZ ;  /* 0x00007771070b7816 */ /* 0x008fc600000000ff */
[----:B------:R-:W-:Y:S01]  /*d850*/  STG.E.U8 desc[UR22][R116.64], R47 ;  /* 0x0000002f74007986 */ /* 0x000fe2000c101116 */
[----:B-1----:R-:W-:-:S03]  /*d860*/  PRMT R15, R6, 0x7773, RZ ;  /* 0x00007773060f7816 */ /* 0x002fc600000000ff */
[----:B------:R-:W-:Y:S01]  /*d870*/  STG.E.U8 desc[UR22][R114.64], R31 ;  /* 0x0000001f72007986 */ /* 0x000fe2000c101116 */
[----:B--2---:R-:W-:-:S03]  /*d880*/  PRMT R13, R6, 0x7772, RZ ;  /* 0x00007772060d7816 */ /* 0x004fc600000000ff */
[----:B------:R-:W-:Y:S01]  /*d890*/  STG.E.U8 desc[UR22][R124.64], R33 ;  /* 0x000000217c007986 */ /* 0x000fe2000c101116 */
[C---:B0-----:R-:W-:Y:S02]  /*d8a0*/  PRMT R9, R7.reuse, 0x7772, RZ ;  /* 0x0000777207097816 */ /* 0x041fe400000000ff */
[----:B------:R-:W-:Y:S01]  /*d8b0*/  PRMT R7, R7, 0x7770, RZ ;  /* 0x0000777007077816 */ /* 0x000fe200000000ff */
[----:B------:R-:W-:Y:S04]  /*d8c0*/  STG.E.U8 desc[UR22][R38.64], R29 ;  /* 0x0000001d26007986 */ /* 0x000fe8000c101116 */
        /* <DEDUP_REMOVED lines=8> */
[----:B------:R0:W-:Y:S04]  /*d950*/  STG.E.U8 desc[UR22][R138.64], R7 ;  /* 0x000000078a007986 */ /* 0x0001e8000c101116 */
[----:B------:R-:W-:Y:S04]  /*d960*/  STG.E.U8 desc[UR22][R134.64], R11 ;  /* 0x0000000b86007986 */ /* 0x000fe8000c101116 */
[----:B------:R-:W-:Y:S04]  /*d970*/  STG.E.U8 desc[UR22][R136.64], R9 ;  /* 0x0000000988007986 */ /* 0x000fe8000c101116 */
[----:B------:R-:W-:Y:S01]  /*d980*/  STG.E.U8 desc[UR22][R44.64], R5 ;  /* 0x000000052c007986 */ /* 0x000fe2000c101116 */
[----:B0-----:R-:W0:Y:S08]  /*d990*/  LDC.64 R6, c[0x0][0x3a0] ;  /* 0x0000e800ff067b82 */ /* 0x001e300000000a00 */
[----:B------:R-:W-:Y:S06]  /*d9a0*/  BAR.SYNC.DEFER_BLOCKING 0x0 ;  /* 0x0000000000007b1d */ /* 0x000fec0000010000 */
[----:B------:R0:W-:Y:S02]  /*d9b0*/  STSM.16.M88 [R2], R121 ;  /* 0x0000007902007844 */ /* 0x0001e40000000000 */
[----:B------:R-:W-:Y:S01]  /*d9c0*/  BAR.SYNC.DEFER_BLOCKING 0x0 ;  /* 0x0000000000007b1d */ /* 0x000fe20000010000 */
[----:B0-----:R-:W-:-:S04]  /*d9d0*/  IADD3 R2, P2, P3, R3, UR6, R6 ;  /* 0x0000000603027c10 */ /* 0x001fc8000fb5e006 */
[----:B------:R-:W-:Y:S01]  /*d9e0*/  IADD3.X R3, PT, PT, R0, UR5, R7, P2, P3 ;  /* 0x0000000500037c10 */ /* 0x000fe200097e6407 */
[----:B------:R-:W0:Y:S04]  /*d9f0*/  LDSM.16.M88 R13, [R4+UR9] ;  /* 0x00000009040d783b */ /* 0x000e280008000000 */
[----:B0-----:R0:W-:Y:S01]  /*da00*/  @!P0 STG.E desc[UR22][R2.64], R13 ;  /* 0x0000000d02008986 */ /* 0x0011e2000c101916 */
[----:B------:R-:W-:Y:S06]  /*da10*/  BAR.SYNC.DEFER_BLOCKING 0x0 ;  /* 0x0000000000007b1d */ /* 0x000fec0000010000 */
[----:B------:R-:W-:Y:S05]  /*da20*/  @P1 BRA `(.L_x_19) ;  /* 0x0000000000a01947 */ /* 0x000fea0003800000 */
[----:B------:R-:W1:Y:S01]  /*da30*/  S2UR UR5, SR_CgaCtaId ;  /* 0x00000000000579c3 */ /* 0x000e620000008800 */
[----:B------:R-:W-:Y:S01]  /*da40*/  NOP ;  /* 0x0000000000007918 */ /* 0x000fe20000000000 */
[----:B------:R-:W-:Y:S01]  /*da50*/  UMOV UR4, 0x50 ;  /* 0x0000005000047882 */ /* 0x000fe20000000000 */
[----:B------:R-:W-:Y:S02]  /*da60*/  IMAD.U32 R0, RZ, RZ, UR10 ;  /* 0x0000000aff007e24 */ /* 0x000fe4000f8e00ff */
[----:B0-----:R-:W-:Y:S02]  /*da70*/  IMAD.MOV.U32 R3, RZ, RZ, 0xff ;  /* 0x000000ffff037424 */ /* 0x001fe400078e00ff */
[----:B------:R-:W-:Y:S01]  /*da80*/  IMAD.MOV.U32 R7, RZ, RZ, 0x1 ;  /* 0x00000001ff077424 */ /* 0x000fe200078e00ff */
[----:B------:R-:W-:-:S04]  /*da90*/  LOP3.LUT R0, R0, 0xffff, RZ, 0xc0, !PT ;  /* 0x0000ffff00007812 */ /* 0x000fc800078ec0ff */
[----:B------:R-:W-:-:S05]  /*daa0*/  SHF.R.U32.HI R0, RZ, 0x5, R0 ;  /* 0x00000005ff007819 */ /* 0x000fca0000011600 */
[----:B------:R-:W-:Y:S01]  /*dab0*/  VIADD R2, R0, 0x10 ;  /* 0x0000001000027836 */ /* 0x000fe20000000000 */
[----:B------:R-:W-:Y:S01]  /*dac0*/  SHF.L.U32 R0, R3, R0, RZ ;  /* 0x0000000003007219 */ /* 0x000fe200000006ff */
[----:B-1----:R-:W-:-:S03]  /*dad0*/  ULEA UR6, UR5, UR4, 0x18 ;  /* 0x0000000405067291 */ /* 0x002fc6000f8ec0ff */
[----:B------:R-:W-:-:S04]  /*dae0*/  SHF.L.U32 R3, R7, R2, RZ ;  /* 0x0000000207037219 */ /* 0x000fc800000006ff */
[----:B------:R-:W-:Y:S02]  /*daf0*/  LOP3.LUT R0, R3, R0, RZ, 0xfc, !PT ;  /* 0x0000000003007212 */ /* 0x000fe400078efcff */
[----:B------:R-:W0:Y:S02]  /*db00*/  LDS R5, [UR6] ;  /* 0x00000006ff057984 */ /* 0x000e240008000800 */
[C---:B------:R-:W-:Y:S02]  /*db10*/  LOP3.LUT R2, R0.reuse, 0xffff, RZ, 0xc0, !PT ;  /* 0x0000ffff00027812 */ /* 0x040fe400078ec0ff */
[----:B0-----:R-:W-:-:S04]  /*db20*/  LOP3.LUT R3, R0, 0xffff, R5, 0x80, !PT ;  /* 0x0000ffff00037812 */ /* 0x001fc800078e8005 */
[----:B------:R-:W-:-:S13]  /*db30*/  ISETP.NE.AND P0, PT, R3, R2, PT ;  /* 0x000000020300720c */ /* 0x000fda0003f05270 */
[----:B------:R-:W-:Y:S05]  /*db40*/  @P0 BRA `(.L_x_20) ;  /* 0x0000000000500947 */ /* 0x000fea0003800000 */
[----:B------:R-:W-:Y:S02]  /*db50*/  SHF.R.U32.HI R5, RZ, 0x10, R5 ;  /* 0x00000010ff057819 */ /* 0x000fe40000011605 */
[----:B------:R-:W-:-:S04]  /*db60*/  SHF.R.U32.HI R2, RZ, 0x10, R0 ;  /* 0x00000010ff027819 */ /* 0x000fc80000011600 */
[----:B------:R-:W-:-:S04]  /*db70*/  LOP3.LUT R5, R5, R2, RZ, 0xc0, !PT ;  /* 0x0000000205057212 */ /* 0x000fc800078ec0ff */
[----:B------:R-:W-:-:S13]  /*db80*/  ISETP.NE.AND P0, PT, R5, R2, PT ;  /* 0x000000020500720c */ /* 0x000fda0003f05270 */
[----:B------:R-:W-:Y:S05]  /*db90*/  @P0 BRA `(.L_x_21) ;  /* 0x0000000000300947 */ /* 0x000fea0003800000 */
[----:B------:R-:W-:Y:S01]  /*dba0*/  R2UR UR4, R0 ;  /* 0x00000000000472ca */ /* 0x000fe200000e0000 */
[----:B------:R-:W-:Y:S01]  /*dbb0*/  VOTEU.ANY UR5, UPT, PT ;  /* 0x0000000000057886 */ /* 0x000fe200038e0100 */
[----:B------:R-:W0:Y:S01]  /*dbc0*/  S2R R0, SR_LANEID ;  /* 0x0000000000007919 */ /* 0x000e220000000000 */
[----:B------:R-:W-:-:S10]  /*dbd0*/  UFLO.U32 UR5, UR5 ;  /* 0x00000005000572bd */ /* 0x000fd400080e0000 */
[----:B------:R-:W-:-:S06]  /*dbe0*/  ULOP3.LUT UR4, URZ, UR4, URZ, 0x33, !UPT ;  /* 0x00000004ff047292 */ /* 0x000fcc000f8e33ff */
[----:B------:R-:W-:-:S04]  /*dbf0*/  IMAD.U32 R2, RZ, RZ, UR4 ;  /* 0x00000004ff027e24 */ /* 0x000fc8000f8e00ff */
[----:B------:R-:W1:Y:S02]  /*dc00*/  REDUX UR7, R2 ;  /* 0x00000000020773c4 */ /* 0x000e640000000000 */
[----:B------:R2:W-:Y:S01]  /*dc10*/  UTCATOMSWS.AND URZ, UR4 ;  /* 0x0000000400ff79e3 */ /* 0x0005e20008000000 */
[----:B0-----:R-:W-:Y:S01]  /*dc20*/  ISETP.EQ.U32.AND P0, PT, R0, UR5, PT ;  /* 0x0000000500007c0c */ /* 0x001fe2000bf02070 */
[----:B-1----:R-:W-:-:S12]  /*dc30*/  IMAD.U32 R0, RZ, RZ, UR7 ;  /* 0x00000007ff007e24 */ /* 0x002fd8000f8e00ff */
[----:B------:R2:W-:Y:S01]  /*dc40*/  @P0 ATOMS.AND RZ, [UR6], R0 ;  /* 0x00000000ffff098c */ /* 0x0005e2000a800006 */
[----:B------:R-:W-:Y:S05]  /*dc50*/  BRA `(.L_x_19) ;  /* 0x0000000000147947 */ /* 0x000fea0003800000 */
.L_x_21:
[----:B------:R-:W-:-:S07]  /*dc60*/  MOV R2, 0xdc80 ;  /* 0x0000dc8000027802 */ /* 0x000fce0000000f00 */
[----:B------:R-:W-:Y:S05]  /*dc70*/  CALL.REL.NOINC `($__internal_0_$__cuda_sm10x_tcgen05_guardrail_trap_col_being_dealloced_not_returned_by_alloc) ;  /* 0x0000000000447944 */ /* 0x000fea0003c00000 */
[----:B------:R-:W-:Y:S05]  /*dc80*/  BRA `(.L_x_19) ;  /* 0x0000000000087947 */ /* 0x000fea0003800000 */
.L_x_20:
[----:B------:R-:W-:-:S07]  /*dc90*/  MOV R2, 0xdcb0 ;  /* 0x0000dcb000027802 */ /* 0x000fce0000000f00 */
[----:B------:R-:W-:Y:S05]  /*dca0*/  CALL.REL.NOINC `($__internal_2_$__cuda_sm10x_tcgen05_guardrail_trap_unallocated_columns_being_dealloced) ;  /* 0x0000000000507944 */ /* 0x000fea0003c00000 */
.L_x_19:
[----:B------:R-:W-:Y:S01]  /*dcb0*/  NOP ;  /* 0x0000000000007918 */ /* 0x000fe20000000000 */
[----:B--2---:R-:W-:Y:S05]  /*dcc0*/  EXIT ;  /* 0x000000000000794d */ /* 0x004fea0003800000 */
.L_x_8:
[----:B------:R-:W1:Y:S02]  /*dcd0*/  SYNCS.PHASECHK.TRANS64.TRYWAIT P0, [UR9+0x8000], RZ ;  /* 0x008000ffff0075a7 */ /* 0x000e640008001109 */
[----:B-1----:R-:W-:Y:S05]  /*dce0*/  @!P0 BRA `(.L_x_8) ;  /* 0xfffffffc00f88947 */ /* 0x002fea000383ffff */
[----:B------:R-:W-:Y:S05]  /*dcf0*/  BRA `(.L_x_7) ;  /* 0xffffff5c00fc7947 */ /* 0x000fea000383ffff */
.L_x_13:
[----:B------:R-:W1:Y:S02]  /*dd00*/  SYNCS.PHASECHK.TRANS64.TRYWAIT P3, [UR9+0x11010], RZ ;  /* 0x011010ffff0075a7 */ /* 0x000e640008061109 */
[----:B-1----:R-:W-:Y:S05]  /*dd10*/  @!P3 BRA `(.L_x_13) ;  /* 0xfffffffc00f8b947 */ /* 0x002fea000383ffff */
[----:B------:R-:W-:Y:S05]  /*dd20*/  BRA `(.L_x_22) ;  /* 0xffffffa800487947 */ /* 0x000fea000383ffff */
.L_x_14:
[----:B------:R-:W0:Y:S02]  /*dd30*/  SYNCS.PHASECHK.TRANS64.TRYWAIT P3, [UR12], R21 ;  /* 0x00000015ff0075a7 */ /* 0x000e24000806110c */
[----:B0-----:R-:W-:Y:S05]  /*dd40*/  @!P3 BRA `(.L_x_14) ;  /* 0xfffffffc00f8b947 */ /* 0x001fea000383ffff */
[----:B------:R-:W-:Y:S05]  /*dd50*/  BRA `(.L_x_23) ;  /* 0xffffffb000607947 */ /* 0x000fea000383ffff */
.L_x_18:
[----:B------:R-:W0:Y:S02]  /*dd60*/  SYNCS.PHASECHK.TRANS64.TRYWAIT P0, [UR12], R4 ;  /* 0x00000004ff0075a7 */ /* 0x000e24000800110c */
[----:B0-----:R-:W-:Y:S05]  /*dd70*/  @!P0 BRA `(.L_x_18) ;  /* 0xfffffffc00f88947 */ /* 0x001fea000383ffff */
[----:B------:R-:W-:Y:S05]  /*dd80*/  BRA `(.L_x_17) ;  /* 0xffffffc8009c7947 */ /* 0x000fea000383ffff */
        .weak           $__internal_0_$__cuda_sm10x_tcgen05_guardrail_trap_col_being_dealloced_not_returned_by_alloc
        .type           $__internal_0_$__cuda_sm10x_tcgen05_guardrail_trap_col_being_dealloced_not_returned_by_alloc,@function
        .size           $__internal_0_$__cuda_sm10x_tcgen05_guardrail_trap_col_being_dealloced_not_returned_by_alloc,($__internal_1_$__cuda_sm10x_tcgen05_guardrail_trap_phase_invalid_during_alloc - $__internal_0_$__cuda_sm10x_tcgen05_guardrail_trap_col_being_dealloced_not_returned_by_alloc)
$__internal_0_$__cuda_sm10x_tcgen05_guardrail_trap_col_being_dealloced_not_returned_by_alloc:
[----:B------:R-:W-:Y:S05]  /*dd90*/  BPT.TRAP 0x1 ;  /* 0x000000040000795c */ /* 0x000fea0000300000 */
[----:B------:R-:W-:-:S04]  /*dda0*/  IMAD.MOV.U32 R3, RZ, RZ, 0x0 ;  /* 0x00000000ff037424 */ /* 0x000fc800078e00ff */
[----:B------:R-:W-:Y:S05]  /*ddb0*/  RET.REL.NODEC R2 `(attn_fwd) ;  /* 0xffffff2002907950 */ /* 0x000fea0003c3ffff */
        .weak           $__internal_1_$__cuda_sm10x_tcgen05_guardrail_trap_phase_invalid_during_alloc
        .type           $__internal_1_$__cuda_sm10x_tcgen05_guardrail_trap_phase_invalid_during_alloc,@function
        .size           $__internal_1_$__cuda_sm10x_tcgen05_guardrail_trap_phase_invalid_during_alloc,($__internal_2_$__cuda_sm10x_tcgen05_guardrail_trap_unallocated_columns_being_dealloced - $__internal_1_$__cuda_sm10x_tcgen05_guardrail_trap_phase_invalid_during_alloc)
$__internal_1_$__cuda_sm10x_tcgen05_guardrail_trap_phase_invalid_during_alloc:
[----:B------:R-:W-:Y:S05]  /*ddc0*/  BPT.TRAP 0x1 ;  /* 0x000000040000795c */ /* 0x000fea0000300000 */
[----:B------:R-:W-:-:S04]  /*ddd0*/  IMAD.MOV.U32 R3, RZ, RZ, 0x0 ;  /* 0x00000000ff037424 */ /* 0x000fc800078e00ff */
[----:B------:R-:W-:Y:S05]  /*dde0*/  RET.REL.NODEC R2 `(attn_fwd) ;  /* 0xffffff2002847950 */ /* 0x000fea0003c3ffff */
        .weak           $__internal_2_$__cuda_sm10x_tcgen05_guardrail_trap_unallocated_columns_being_dealloced
        .type           $__internal_2_$__cuda_sm10x_tcgen05_guardrail_trap_unallocated_columns_being_dealloced,@function
        .size           $__internal_2_$__cuda_sm10x_tcgen05_guardrail_trap_unallocated_columns_being_dealloced,(.L_x_27 - $__internal_2_$__cuda_sm10x_tcgen05_guardrail_trap_unallocated_columns_being_dealloced)
$__internal_2_$__cuda_sm10x_tcgen05_guardrail_trap_unallocated_columns_being_dealloced:
[----:B------:R-:W-:Y:S05]  /*ddf0*/  BPT.TRAP 0x1 ;  /* 0x000000040000795c */ /* 0x000fea0000300000 */
[----:B------:R-:W-:-:S04]  /*de00*/  IMAD.MOV.U32 R3, RZ, RZ, 0x0 ;  /* 0x00000000ff037424 */ /* 0x000fc800078e00ff */
[----:B------:R-:W-:Y:S05]  /*de10*/  RET.REL.NODEC R2 `(attn_fwd) ;  /* 0xffffff2002787950 */ /* 0x000fea0003c3ffff */
.L_x_24:
[----:B------:R-:W-:-:S00]  /*de20*/  BRA `(.L_x_24) ;  /* 0xfffffffc00fc7947 */ /* 0x000fc0000383ffff */
[----:B------:R-:W-:-:S00]  /*de30*/  NOP ;  /* 0x0000000000007918 */ /* 0x000fc00000000000 */
        /* <DEDUP_REMOVED lines=12> */
.L_x_27:


//--------------------- .nv.global.init           --------------------------
	.section	.nv.global.init,"aw",@progbits
.nv.global.init:
	.type		_$_str,@object
	.size		_$_str,(.L_3 - _$_str)
_$_str:
        /*0000*/ 	.byte	0x5f, 0x5f, 0x43, 0x55, 0x44, 0x41, 0x5f, 0x46, 0x54, 0x5a, 0x00
.L_3:


//--------------------- .nv.shared.attn_fwd       --------------------------
	.section	.nv.shared.attn_fwd,"aw",@nobits
	.sectionflags	@""
	.align	16
	.zero		1024


//--------------------- .nv.shared.reserved.0     --------------------------
	.section	.nv.shared.reserved.0,"aw",@nobits
	.align	8
	.weak		__nv_reservedSMEM_offset_0_alias
	.size		__nv_reservedSMEM_offset_0_alias, 0, 64
	.other		__nv_reservedSMEM_offset_0_alias,@"STO_CUDA_RESERVED_SHARED STV_DEFAULT"
__nv_reservedSMEM_offset_0_alias:
	.zero		0
.nv.shared.reserved.0:
	.zero		64
	.weak		__nv_reservedSMEM_allocation_phase
	.type		__nv_reservedSMEM_allocation_phase,@object
	.size		__nv_reservedSMEM_allocation_phase,(.L_0 - __nv_reservedSMEM_allocation_phase)
__nv_reservedSMEM_allocation_phase:
	.zero		1
.L_0:
	.zero		7
	.weak		__nv_reservedSMEM_devtool_atexit_pc
	.type		__nv_reservedSMEM_devtool_atexit_pc,@object
	.size		__nv_reservedSMEM_devtool_atexit_pc,(__nv_reservedSMEM_allocation_mask - __nv_reservedSMEM_devtool_atexit_pc)
__nv_reservedSMEM_devtool_atexit_pc:
	.zero		8
	.weak		__nv_reservedSMEM_allocation_mask
	.type		__nv_reservedSMEM_allocation_mask,@object
	.size		__nv_reservedSMEM_allocation_mask,(.L_2 - __nv_reservedSMEM_allocation_mask)
__nv_reservedSMEM_allocation_mask:
	.zero		4
.L_2:


//--------------------- .nv.constant0.attn_fwd    --------------------------
	.section	.nv.constant0.attn_fwd,"a",@progbits
	.sectionflags	@""
	.align	4
.nv.constant0.attn_fwd:
	.zero		1032


//--------------------- SYMBOLS --------------------------

	.type		.nv.reservedSmem.offset0,@object
	.size		.nv.reservedSmem.offset0,0x4
	.type		.nv.reservedSmem.cap,@object
	.size		.nv.reservedSmem.cap,0x4
